//
// Generated by NVIDIA NVVM Compiler
//
// Compiler Build ID: CL-36424714
// Cuda compilation tools, release 13.0, V13.0.88
// Based on NVVM 20.0.0
//

.version 9.0
.target sm_100
.address_size 64

	// .globl	_Z17d_setWaterDistPBCPfiS_iS_iii

.visible .entry _Z17d_setWaterDistPBCPfiS_iS_iii(
	.param .u64 .ptr .align 1 _Z17d_setWaterDistPBCPfiS_iS_iii_param_0,
	.param .u32 _Z17d_setWaterDistPBCPfiS_iS_iii_param_1,
	.param .u64 .ptr .align 1 _Z17d_setWaterDistPBCPfiS_iS_iii_param_2,
	.param .u32 _Z17d_setWaterDistPBCPfiS_iS_iii_param_3,
	.param .u64 .ptr .align 1 _Z17d_setWaterDistPBCPfiS_iS_iii_param_4,
	.param .u32 _Z17d_setWaterDistPBCPfiS_iS_iii_param_5,
	.param .u32 _Z17d_setWaterDistPBCPfiS_iS_iii_param_6,
	.param .u32 _Z17d_setWaterDistPBCPfiS_iS_iii_param_7
)
{
	.reg .pred 	%p<19>;
	.reg .b32 	%r<56>;
	.reg .b32 	%f<237>;
	.reg .b64 	%rd<39>;

	ld.param.u64 	%rd4, [_Z17d_setWaterDistPBCPfiS_iS_iii_param_0];
	ld.param.u32 	%r30, [_Z17d_setWaterDistPBCPfiS_iS_iii_param_1];
	ld.param.u64 	%rd5, [_Z17d_setWaterDistPBCPfiS_iS_iii_param_2];
	ld.param.u32 	%r27, [_Z17d_setWaterDistPBCPfiS_iS_iii_param_3];
	ld.param.u64 	%rd6, [_Z17d_setWaterDistPBCPfiS_iS_iii_param_4];
	ld.param.u32 	%r28, [_Z17d_setWaterDistPBCPfiS_iS_iii_param_5];
	ld.param.u32 	%r29, [_Z17d_setWaterDistPBCPfiS_iS_iii_param_6];
	ld.param.u32 	%r31, [_Z17d_setWaterDistPBCPfiS_iS_iii_param_7];
	cvta.to.global.u64 	%rd1, %rd5;
	cvta.to.global.u64 	%rd7, %rd6;
	mov.u32 	%r32, %tid.x;
	mov.u32 	%r33, %ntid.x;
	mov.u32 	%r34, %ctaid.x;
	mad.lo.s32 	%r1, %r33, %r34, %r32;
	mul.lo.s32 	%r2, %r31, 3;
	mul.wide.s32 	%rd8, %r2, 4;
	add.s64 	%rd9, %rd7, %rd8;
	ld.global.f32 	%f1, [%rd9];
	ld.global.f32 	%f2, [%rd9+4];
	ld.global.f32 	%f3, [%rd9+8];
	setp.ge.s32 	%p1, %r1, %r30;
	@%p1 bra 	$L__BB0_23;
	cvta.to.global.u64 	%rd10, %rd4;
	mul.lo.s32 	%r35, %r1, %r28;
	mul.lo.s32 	%r36, %r35, %r29;
	mad.lo.s32 	%r37, %r36, 3, %r2;
	mul.wide.s32 	%rd11, %r37, 4;
	add.s64 	%rd2, %rd10, %rd11;
	ld.global.f32 	%f4, [%rd2];
	ld.global.f32 	%f5, [%rd2+4];
	ld.global.f32 	%f6, [%rd2+8];
	setp.lt.s32 	%p2, %r27, 1;
	@%p2 bra 	$L__BB0_11;
	mul.lo.s32 	%r3, %r28, 3;
	setp.eq.s32 	%p3, %r27, 1;
	mov.f32 	%f229, 0f447A0000;
	mov.b32 	%r48, 0;
	@%p3 bra 	$L__BB0_9;
	and.b32  	%r39, %r27, 2147483646;
	neg.s32 	%r50, %r39;
	mul.lo.s32 	%r5, %r28, 6;
	mov.f32 	%f229, 0f447A0000;
	mul.wide.s32 	%rd13, %r3, 4;
	mov.u32 	%r49, %r2;
$L__BB0_4:
	mul.wide.s32 	%rd12, %r49, 4;
	add.s64 	%rd3, %rd1, %rd12;
	ld.global.f32 	%f46, [%rd3];
	ld.global.f32 	%f47, [%rd3+4];
	ld.global.f32 	%f48, [%rd3+8];
	sub.f32 	%f49, %f4, %f46;
	sub.f32 	%f50, %f5, %f47;
	sub.f32 	%f51, %f6, %f48;
	div.rn.f32 	%f52, %f49, %f1;
	mov.f32 	%f53, 0f3F000000;
	copysign.f32 	%f54, %f52, %f53;
	add.rz.f32 	%f55, %f52, %f54;
	cvt.rzi.f32.f32 	%f56, %f55;
	mul.f32 	%f24, %f1, %f56;
	div.rn.f32 	%f57, %f50, %f2;
	copysign.f32 	%f58, %f57, %f53;
	add.rz.f32 	%f59, %f57, %f58;
	cvt.rzi.f32.f32 	%f60, %f59;
	mul.f32 	%f25, %f2, %f60;
	div.rn.f32 	%f61, %f51, %f3;
	copysign.f32 	%f62, %f61, %f53;
	add.rz.f32 	%f63, %f61, %f62;
	cvt.rzi.f32.f32 	%f64, %f63;
	mul.f32 	%f26, %f3, %f64;
	sub.f32 	%f65, %f49, %f24;
	sub.f32 	%f66, %f50, %f25;
	sub.f32 	%f67, %f51, %f26;
	mul.f32 	%f68, %f66, %f66;
	fma.rn.f32 	%f69, %f65, %f65, %f68;
	fma.rn.f32 	%f70, %f67, %f67, %f69;
	sqrt.rn.f32 	%f27, %f70;
	setp.geu.f32 	%p4, %f27, %f229;
	@%p4 bra 	$L__BB0_6;
	mov.f32 	%f229, %f27;
	mov.f32 	%f230, %f24;
	mov.f32 	%f231, %f25;
	mov.f32 	%f232, %f26;
$L__BB0_6:
	add.s64 	%rd14, %rd3, %rd13;
	ld.global.f32 	%f71, [%rd14];
	ld.global.f32 	%f72, [%rd14+4];
	ld.global.f32 	%f73, [%rd14+8];
	sub.f32 	%f74, %f4, %f71;
	sub.f32 	%f75, %f5, %f72;
	sub.f32 	%f76, %f6, %f73;
	div.rn.f32 	%f77, %f74, %f1;
	mov.f32 	%f78, 0f3F000000;
	copysign.f32 	%f79, %f77, %f78;
	add.rz.f32 	%f80, %f77, %f79;
	cvt.rzi.f32.f32 	%f81, %f80;
	mul.f32 	%f32, %f1, %f81;
	div.rn.f32 	%f82, %f75, %f2;
	copysign.f32 	%f83, %f82, %f78;
	add.rz.f32 	%f84, %f82, %f83;
	cvt.rzi.f32.f32 	%f85, %f84;
	mul.f32 	%f33, %f2, %f85;
	div.rn.f32 	%f86, %f76, %f3;
	copysign.f32 	%f87, %f86, %f78;
	add.rz.f32 	%f88, %f86, %f87;
	cvt.rzi.f32.f32 	%f89, %f88;
	mul.f32 	%f34, %f3, %f89;
	sub.f32 	%f90, %f74, %f32;
	sub.f32 	%f91, %f75, %f33;
	sub.f32 	%f92, %f76, %f34;
	mul.f32 	%f93, %f91, %f91;
	fma.rn.f32 	%f94, %f90, %f90, %f93;
	fma.rn.f32 	%f95, %f92, %f92, %f94;
	sqrt.rn.f32 	%f35, %f95;
	setp.geu.f32 	%p5, %f35, %f229;
	@%p5 bra 	$L__BB0_8;
	mov.f32 	%f229, %f35;
	mov.f32 	%f230, %f32;
	mov.f32 	%f231, %f33;
	mov.f32 	%f232, %f34;
$L__BB0_8:
	and.b32  	%r48, %r27, 2147483646;
	add.s32 	%r50, %r50, 2;
	add.s32 	%r49, %r49, %r5;
	setp.eq.s32 	%p6, %r50, 0;
	@%p6 bra 	$L__BB0_9;
	bra.uni 	$L__BB0_4;
$L__BB0_9:
	and.b32  	%r40, %r27, 1;
	setp.eq.b32 	%p7, %r40, 1;
	not.pred 	%p8, %p7;
	@%p8 bra 	$L__BB0_11;
	mad.lo.s32 	%r41, %r3, %r48, %r2;
	mul.wide.s32 	%rd15, %r41, 4;
	add.s64 	%rd16, %rd1, %rd15;
	ld.global.f32 	%f96, [%rd16];
	ld.global.f32 	%f97, [%rd16+4];
	ld.global.f32 	%f98, [%rd16+8];
	sub.f32 	%f99, %f4, %f96;
	sub.f32 	%f100, %f5, %f97;
	sub.f32 	%f101, %f6, %f98;
	div.rn.f32 	%f102, %f99, %f1;
	mov.f32 	%f103, 0f3F000000;
	copysign.f32 	%f104, %f102, %f103;
	add.rz.f32 	%f105, %f102, %f104;
	cvt.rzi.f32.f32 	%f106, %f105;
	mul.f32 	%f107, %f1, %f106;
	div.rn.f32 	%f108, %f100, %f2;
	copysign.f32 	%f109, %f108, %f103;
	add.rz.f32 	%f110, %f108, %f109;
	cvt.rzi.f32.f32 	%f111, %f110;
	mul.f32 	%f112, %f2, %f111;
	div.rn.f32 	%f113, %f101, %f3;
	copysign.f32 	%f114, %f113, %f103;
	add.rz.f32 	%f115, %f113, %f114;
	cvt.rzi.f32.f32 	%f116, %f115;
	mul.f32 	%f117, %f3, %f116;
	sub.f32 	%f118, %f99, %f107;
	sub.f32 	%f119, %f100, %f112;
	sub.f32 	%f120, %f101, %f117;
	mul.f32 	%f121, %f119, %f119;
	fma.rn.f32 	%f122, %f118, %f118, %f121;
	fma.rn.f32 	%f123, %f120, %f120, %f122;
	sqrt.rn.f32 	%f124, %f123;
	setp.lt.f32 	%p9, %f124, %f229;
	selp.f32 	%f230, %f107, %f230, %p9;
	selp.f32 	%f231, %f112, %f231, %p9;
	selp.f32 	%f232, %f117, %f232, %p9;
$L__BB0_11:
	setp.lt.s32 	%p10, %r29, 1;
	@%p10 bra 	$L__BB0_23;
	mul.lo.s32 	%r7, %r28, 3;
	and.b32  	%r8, %r29, 7;
	setp.lt.u32 	%p11, %r29, 8;
	mov.b32 	%r53, 0;
	@%p11 bra 	$L__BB0_15;
	and.b32  	%r53, %r29, 2147483640;
	neg.s32 	%r52, %r53;
	mul.lo.s32 	%r11, %r28, 24;
	mov.b32 	%r51, 0;
	mul.wide.s32 	%rd19, %r7, 4;
$L__BB0_14:
	.pragma "nounroll";
	mul.wide.s32 	%rd17, %r51, 4;
	add.s64 	%rd18, %rd2, %rd17;
	ld.global.f32 	%f125, [%rd18];
	sub.f32 	%f126, %f125, %f230;
	st.global.f32 	[%rd18], %f126;
	ld.global.f32 	%f127, [%rd18+4];
	sub.f32 	%f128, %f127, %f231;
	st.global.f32 	[%rd18+4], %f128;
	ld.global.f32 	%f129, [%rd18+8];
	sub.f32 	%f130, %f129, %f232;
	st.global.f32 	[%rd18+8], %f130;
	add.s64 	%rd20, %rd18, %rd19;
	ld.global.f32 	%f131, [%rd20];
	sub.f32 	%f132, %f131, %f230;
	st.global.f32 	[%rd20], %f132;
	ld.global.f32 	%f133, [%rd20+4];
	sub.f32 	%f134, %f133, %f231;
	st.global.f32 	[%rd20+4], %f134;
	ld.global.f32 	%f135, [%rd20+8];
	sub.f32 	%f136, %f135, %f232;
	st.global.f32 	[%rd20+8], %f136;
	add.s64 	%rd21, %rd20, %rd19;
	ld.global.f32 	%f137, [%rd21];
	sub.f32 	%f138, %f137, %f230;
	st.global.f32 	[%rd21], %f138;
	ld.global.f32 	%f139, [%rd21+4];
	sub.f32 	%f140, %f139, %f231;
	st.global.f32 	[%rd21+4], %f140;
	ld.global.f32 	%f141, [%rd21+8];
	sub.f32 	%f142, %f141, %f232;
	st.global.f32 	[%rd21+8], %f142;
	add.s64 	%rd22, %rd21, %rd19;
	ld.global.f32 	%f143, [%rd22];
	sub.f32 	%f144, %f143, %f230;
	st.global.f32 	[%rd22], %f144;
	ld.global.f32 	%f145, [%rd22+4];
	sub.f32 	%f146, %f145, %f231;
	st.global.f32 	[%rd22+4], %f146;
	ld.global.f32 	%f147, [%rd22+8];
	sub.f32 	%f148, %f147, %f232;
	st.global.f32 	[%rd22+8], %f148;
	add.s64 	%rd23, %rd22, %rd19;
	ld.global.f32 	%f149, [%rd23];
	sub.f32 	%f150, %f149, %f230;
	st.global.f32 	[%rd23], %f150;
	ld.global.f32 	%f151, [%rd23+4];
	sub.f32 	%f152, %f151, %f231;
	st.global.f32 	[%rd23+4], %f152;
	ld.global.f32 	%f153, [%rd23+8];
	sub.f32 	%f154, %f153, %f232;
	st.global.f32 	[%rd23+8], %f154;
	add.s64 	%rd24, %rd23, %rd19;
	ld.global.f32 	%f155, [%rd24];
	sub.f32 	%f156, %f155, %f230;
	st.global.f32 	[%rd24], %f156;
	ld.global.f32 	%f157, [%rd24+4];
	sub.f32 	%f158, %f157, %f231;
	st.global.f32 	[%rd24+4], %f158;
	ld.global.f32 	%f159, [%rd24+8];
	sub.f32 	%f160, %f159, %f232;
	st.global.f32 	[%rd24+8], %f160;
	add.s64 	%rd25, %rd24, %rd19;
	ld.global.f32 	%f161, [%rd25];
	sub.f32 	%f162, %f161, %f230;
	st.global.f32 	[%rd25], %f162;
	ld.global.f32 	%f163, [%rd25+4];
	sub.f32 	%f164, %f163, %f231;
	st.global.f32 	[%rd25+4], %f164;
	ld.global.f32 	%f165, [%rd25+8];
	sub.f32 	%f166, %f165, %f232;
	st.global.f32 	[%rd25+8], %f166;
	add.s64 	%rd26, %rd25, %rd19;
	ld.global.f32 	%f167, [%rd26];
	sub.f32 	%f168, %f167, %f230;
	st.global.f32 	[%rd26], %f168;
	ld.global.f32 	%f169, [%rd26+4];
	sub.f32 	%f170, %f169, %f231;
	st.global.f32 	[%rd26+4], %f170;
	ld.global.f32 	%f171, [%rd26+8];
	sub.f32 	%f172, %f171, %f232;
	st.global.f32 	[%rd26+8], %f172;
	add.s32 	%r52, %r52, 8;
	add.s32 	%r51, %r51, %r11;
	setp.ne.s32 	%p12, %r52, 0;
	@%p12 bra 	$L__BB0_14;
$L__BB0_15:
	setp.eq.s32 	%p13, %r8, 0;
	@%p13 bra 	$L__BB0_23;
	and.b32  	%r22, %r29, 3;
	setp.lt.u32 	%p14, %r8, 4;
	@%p14 bra 	$L__BB0_18;
	mul.lo.s32 	%r44, %r7, %r53;
	mul.wide.s32 	%rd27, %r44, 4;
	add.s64 	%rd28, %rd2, %rd27;
	ld.global.f32 	%f173, [%rd28];
	sub.f32 	%f174, %f173, %f230;
	st.global.f32 	[%rd28], %f174;
	ld.global.f32 	%f175, [%rd28+4];
	sub.f32 	%f176, %f175, %f231;
	st.global.f32 	[%rd28+4], %f176;
	ld.global.f32 	%f177, [%rd28+8];
	sub.f32 	%f178, %f177, %f232;
	st.global.f32 	[%rd28+8], %f178;
	mul.wide.s32 	%rd29, %r7, 4;
	add.s64 	%rd30, %rd28, %rd29;
	ld.global.f32 	%f179, [%rd30];
	sub.f32 	%f180, %f179, %f230;
	st.global.f32 	[%rd30], %f180;
	ld.global.f32 	%f181, [%rd30+4];
	sub.f32 	%f182, %f181, %f231;
	st.global.f32 	[%rd30+4], %f182;
	ld.global.f32 	%f183, [%rd30+8];
	sub.f32 	%f184, %f183, %f232;
	st.global.f32 	[%rd30+8], %f184;
	add.s64 	%rd31, %rd30, %rd29;
	ld.global.f32 	%f185, [%rd31];
	sub.f32 	%f186, %f185, %f230;
	st.global.f32 	[%rd31], %f186;
	ld.global.f32 	%f187, [%rd31+4];
	sub.f32 	%f188, %f187, %f231;
	st.global.f32 	[%rd31+4], %f188;
	ld.global.f32 	%f189, [%rd31+8];
	sub.f32 	%f190, %f189, %f232;
	st.global.f32 	[%rd31+8], %f190;
	add.s64 	%rd32, %rd31, %rd29;
	ld.global.f32 	%f191, [%rd32];
	sub.f32 	%f192, %f191, %f230;
	st.global.f32 	[%rd32], %f192;
	ld.global.f32 	%f193, [%rd32+4];
	sub.f32 	%f194, %f193, %f231;
	st.global.f32 	[%rd32+4], %f194;
	ld.global.f32 	%f195, [%rd32+8];
	sub.f32 	%f196, %f195, %f232;
	st.global.f32 	[%rd32+8], %f196;
	add.s32 	%r53, %r53, 4;
$L__BB0_18:
	setp.eq.s32 	%p15, %r22, 0;
	@%p15 bra 	$L__BB0_23;
	setp.eq.s32 	%p16, %r22, 1;
	@%p16 bra 	$L__BB0_21;
	mul.lo.s32 	%r45, %r7, %r53;
	mul.wide.s32 	%rd33, %r45, 4;
	add.s64 	%rd34, %rd2, %rd33;
	ld.global.f32 	%f197, [%rd34];
	sub.f32 	%f198, %f197, %f230;
	st.global.f32 	[%rd34], %f198;
	ld.global.f32 	%f199, [%rd34+4];
	sub.f32 	%f200, %f199, %f231;
	st.global.f32 	[%rd34+4], %f200;
	ld.global.f32 	%f201, [%rd34+8];
	sub.f32 	%f202, %f201, %f232;
	st.global.f32 	[%rd34+8], %f202;
	mul.wide.s32 	%rd35, %r7, 4;
	add.s64 	%rd36, %rd34, %rd35;
	ld.global.f32 	%f203, [%rd36];
	sub.f32 	%f204, %f203, %f230;
	st.global.f32 	[%rd36], %f204;
	ld.global.f32 	%f205, [%rd36+4];
	sub.f32 	%f206, %f205, %f231;
	st.global.f32 	[%rd36+4], %f206;
	ld.global.f32 	%f207, [%rd36+8];
	sub.f32 	%f208, %f207, %f232;
	st.global.f32 	[%rd36+8], %f208;
	add.s32 	%r53, %r53, 2;
$L__BB0_21:
	and.b32  	%r46, %r29, 1;
	setp.eq.b32 	%p17, %r46, 1;
	not.pred 	%p18, %p17;
	@%p18 bra 	$L__BB0_23;
	mul.lo.s32 	%r47, %r7, %r53;
	mul.wide.s32 	%rd37, %r47, 4;
	add.s64 	%rd38, %rd2, %rd37;
	ld.global.f32 	%f209, [%rd38];
	sub.f32 	%f210, %f209, %f230;
	st.global.f32 	[%rd38], %f210;
	ld.global.f32 	%f211, [%rd38+4];
	sub.f32 	%f212, %f211, %f231;
	st.global.f32 	[%rd38+4], %f212;
	ld.global.f32 	%f213, [%rd38+8];
	sub.f32 	%f214, %f213, %f232;
	st.global.f32 	[%rd38+8], %f214;
$L__BB0_23:
	ret;

}


// ===== COMPILED SASS (sm_100) =====

	.target	sm_100

	.elftype	@"ET_EXEC"


//--------------------- .note.nv.tkinfo           --------------------------
	.section	.note.nv.tkinfo,"",@"SHT_NOTE"
	.sectionflags	@"SHF_NOTE_NV_TKINFO"
	.tkinfo
        /*0018*/ 	.word	0x00000002
        /*0030*/ 	.string	""
        /*0030*/ 	.string	"ptxas"
        /*0030*/ 	.string	"Cuda compilation tools, release 13.0, V13.0.88"
        /*0030*/ 	.string	"Build cuda_13.0.r13.0/compiler.36424714_0"
        /*0030*/ 	.string	"-arch sm_100 -m 64 "



//--------------------- .note.nv.cuinfo           --------------------------
	.section	.note.nv.cuinfo,"",@"SHT_NOTE"
	.sectionflags	@"SHF_NOTE_NV_CUINFO"
        /*0018*/ 	.short	0x0002
        /*001a*/ 	.short	0x0064
        /*001c*/ 	.short	0x0082
	.zero		2


//--------------------- .nv.info                  --------------------------
	.section	.nv.info,"",@"SHT_CUDA_INFO"
	.align	4


	//----- nvinfo : EIATTR_REGCOUNT
	.align		4
        /*0000*/ 	.byte	0x04, 0x2f
        /*0002*/ 	.short	(.L_1 - .L_0)
	.align		4
.L_0:
        /*0004*/ 	.word	index@(_Z17d_setWaterDistPBCPfiS_iS_iii)
        /*0008*/ 	.word	0x00000020


	//----- nvinfo : EIATTR_FRAME_SIZE
	.align		4
.L_1:
        /*000c*/ 	.byte	0x04, 0x11
        /*000e*/ 	.short	(.L_3 - .L_2)
	.align		4
.L_2:
        /*0010*/ 	.word	index@($__internal_1_$__cuda_sm3x_div_rn_noftz_f32_slowpath)
        /*0014*/ 	.word	0x00000000


	//----- nvinfo : EIATTR_FRAME_SIZE
	.align		4
.L_3:
        /*0018*/ 	.byte	0x04, 0x11
        /*001a*/ 	.short	(.L_5 - .L_4)
	.align		4
.L_4:
        /*001c*/ 	.word	index@($__internal_0_$__cuda_sm20_sqrt_rn_f32_slowpath)
        /*0020*/ 	.word	0x00000000


	//----- nvinfo : EIATTR_FRAME_SIZE
	.align		4
.L_5:
        /*0024*/ 	.byte	0x04, 0x11
        /*0026*/ 	.short	(.L_7 - .L_6)
	.align		4
.L_6:
        /*0028*/ 	.word	index@(_Z17d_setWaterDistPBCPfiS_iS_iii)
        /*002c*/ 	.word	0x00000000


	//----- nvinfo : EIATTR_MIN_STACK_SIZE
	.align		4
.L_7:
        /*0030*/ 	.byte	0x04, 0x12
        /*0032*/ 	.short	(.L_9 - .L_8)
	.align		4
.L_8:
        /*0034*/ 	.word	index@(_Z17d_setWaterDistPBCPfiS_iS_iii)
        /*0038*/ 	.word	0x00000000
.L_9:


//--------------------- .nv.compat                --------------------------
	.section	.nv.compat,"",@"SHT_CUDA_COMPAT_INFO"
	.align	4
        /*0000*/ 	.byte	0x02, 0x09, 0x00, 0x00, 0x02, 0x02, 0x01, 0x00, 0x02, 0x05, 0x05, 0x00, 0x03, 0x07, 0x01, 0x01
        /*0010*/ 	.byte	0x02, 0x03, 0x00, 0x00, 0x02, 0x06, 0x01, 0x00, 0x04, 0x0b, 0x08, 0x00, 0x01, 0x00, 0x00, 0x00
        /*0020*/ 	.byte	0x00, 0x00, 0x00, 0x00


//--------------------- .nv.info._Z17d_setWaterDistPBCPfiS_iS_iii --------------------------
	.section	.nv.info._Z17d_setWaterDistPBCPfiS_iS_iii,"",@"SHT_CUDA_INFO"
	.sectionflags	@""
	.align	4


	//----- nvinfo : EIATTR_CUDA_API_VERSION
	.align		4
        /*0000*/ 	.byte	0x04, 0x37
        /*0002*/ 	.short	(.L_11 - .L_10)
.L_10:
        /*0004*/ 	.word	0x00000082


	//----- nvinfo : EIATTR_KPARAM_INFO
	.align		4
.L_11:
        /*0008*/ 	.byte	0x04, 0x17
        /*000a*/ 	.short	(.L_13 - .L_12)
.L_12:
        /*000c*/ 	.word	0x00000000
        /*0010*/ 	.short	0x0007
        /*0012*/ 	.short	0x0030
        /*0014*/ 	.byte	0x00, 0xf0, 0x11, 0x00


	//----- nvinfo : EIATTR_KPARAM_INFO
	.align		4
.L_13:
        /*0018*/ 	.byte	0x04, 0x17
        /*001a*/ 	.short	(.L_15 - .L_14)
.L_14:
        /*001c*/ 	.word	0x00000000
        /*0020*/ 	.short	0x0006
        /*0022*/ 	.short	0x002c
        /*0024*/ 	.byte	0x00, 0xf0, 0x11, 0x00


	//----- nvinfo : EIATTR_KPARAM_INFO
	.align		4
.L_15:
        /*0028*/ 	.byte	0x04, 0x17
        /*002a*/ 	.short	(.L_17 - .L_16)
.L_16:
        /*002c*/ 	.word	0x00000000
        /*0030*/ 	.short	0x0005
        /*0032*/ 	.short	0x0028
        /*0034*/ 	.byte	0x00, 0xf0, 0x11, 0x00


	//----- nvinfo : EIATTR_KPARAM_INFO
	.align		4
.L_17:
        /*0038*/ 	.byte	0x04, 0x17
        /*003a*/ 	.short	(.L_19 - .L_18)
.L_18:
        /*003c*/ 	.word	0x00000000
        /*0040*/ 	.short	0x0004
        /*0042*/ 	.short	0x0020
        /*0044*/ 	.byte	0x00, 0xf5, 0x21, 0x00


	//----- nvinfo : EIATTR_KPARAM_INFO
	.align		4
.L_19:
        /*0048*/ 	.byte	0x04, 0x17
        /*004a*/ 	.short	(.L_21 - .L_20)
.L_20:
        /*004c*/ 	.word	0x00000000
        /*0050*/ 	.short	0x0003
        /*0052*/ 	.short	0x0018
        /*0054*/ 	.byte	0x00, 0xf0, 0x11, 0x00


	//----- nvinfo : EIATTR_KPARAM_INFO
	.align		4
.L_21:
        /*0058*/ 	.byte	0x04, 0x17
        /*005a*/ 	.short	(.L_23 - .L_22)
.L_22:
        /*005c*/ 	.word	0x00000000
        /*0060*/ 	.short	0x0002
        /*0062*/ 	.short	0x0010
        /*0064*/ 	.byte	0x00, 0xf5, 0x21, 0x00


	//----- nvinfo : EIATTR_KPARAM_INFO
	.align		4
.L_23:
        /*0068*/ 	.byte	0x04, 0x17
        /*006a*/ 	.short	(.L_25 - .L_24)
.L_24:
        /*006c*/ 	.word	0x00000000
        /*0070*/ 	.short	0x0001
        /*0072*/ 	.short	0x0008
        /*0074*/ 	.byte	0x00, 0xf0, 0x11, 0x00


	//----- nvinfo : EIATTR_KPARAM_INFO
	.align		4
.L_25:
        /*0078*/ 	.byte	0x04, 0x17
        /*007a*/ 	.short	(.L_27 - .L_26)
.L_26:
        /*007c*/ 	.word	0x00000000
        /*0080*/ 	.short	0x0000
        /*0082*/ 	.short	0x0000
        /*0084*/ 	.byte	0x00, 0xf5, 0x21, 0x00


	//----- nvinfo : EIATTR_SPARSE_MMA_MASK
	.align		4
.L_27:
        /*0088*/ 	.byte	0x03, 0x50
        /*008a*/ 	.short	0x0000


	//----- nvinfo : EIATTR_MAXREG_COUNT
	.align		4
        /*008c*/ 	.byte	0x03, 0x1b
        /*008e*/ 	.short	0x00ff


	//----- nvinfo : EIATTR_MERCURY_ISA_VERSION
	.align		4
        /*0090*/ 	.byte	0x03, 0x5f
        /*0092*/ 	.short	0x0101


	//----- nvinfo : EIATTR_VRC_CTA_INIT_COUNT
	.align		4
        /*0094*/ 	.byte	0x02, 0x4a
	.zero		1
	.zero		1


	//----- nvinfo : EIATTR_EXIT_INSTR_OFFSETS
	.align		4
        /*0098*/ 	.byte	0x04, 0x1c
        /*009a*/ 	.short	(.L_29 - .L_28)


	//   ....[0]....
.L_28:
        /*009c*/ 	.word	0x00000070


	//   ....[1]....
        /*00a0*/ 	.word	0x00001620


	//   ....[2]....
        /*00a4*/ 	.word	0x00001c10


	//   ....[3]....
        /*00a8*/ 	.word	0x00001f00


	//   ....[4]....
        /*00ac*/ 	.word	0x000020b0


	//   ....[5]....
        /*00b0*/ 	.word	0x00002170


	//----- nvinfo : EIATTR_CRS_STACK_SIZE
	.align		4
.L_29:
        /*00b4*/ 	.byte	0x04, 0x1e
        /*00b6*/ 	.short	(.L_31 - .L_30)
.L_30:
        /*00b8*/ 	.word	0x00000000


	//----- nvinfo : EIATTR_CBANK_PARAM_SIZE
	.align		4
.L_31:
        /*00bc*/ 	.byte	0x03, 0x19
        /*00be*/ 	.short	0x0034


	//----- nvinfo : EIATTR_PARAM_CBANK
	.align		4
        /*00c0*/ 	.byte	0x04, 0x0a
        /*00c2*/ 	.short	(.L_33 - .L_32)
	.align		4
.L_32:
        /*00c4*/ 	.word	index@(.nv.constant0._Z17d_setWaterDistPBCPfiS_iS_iii)
        /*00c8*/ 	.short	0x0380
        /*00ca*/ 	.short	0x0034


	//----- nvinfo : EIATTR_SW_WAR
	.align		4
.L_33:
        /*00cc*/ 	.byte	0x04, 0x36
        /*00ce*/ 	.short	(.L_35 - .L_34)
.L_34:
        /*00d0*/ 	.word	0x00000008
.L_35:


//--------------------- .nv.callgraph             --------------------------
	.section	.nv.callgraph,"",@"SHT_CUDA_CALLGRAPH"
	.align	4
	.sectionentsize	8
	.align		4
        /*0000*/ 	.word	0x00000000
	.align		4
        /*0004*/ 	.word	0xffffffff
	.align		4
        /*0008*/ 	.word	0x00000000
	.align		4
        /*000c*/ 	.word	0xfffffffe
	.align		4
        /*0010*/ 	.word	0x00000000
	.align		4
        /*0014*/ 	.word	0xfffffffd
	.align		4
        /*0018*/ 	.word	0x00000000
	.align		4
        /*001c*/ 	.word	0xfffffffc


//--------------------- .text._Z17d_setWaterDistPBCPfiS_iS_iii --------------------------
	.section	.text._Z17d_setWaterDistPBCPfiS_iS_iii,"ax",@progbits
	.align	128
        .global         _Z17d_setWaterDistPBCPfiS_iS_iii
        .type           _Z17d_setWaterDistPBCPfiS_iS_iii,@function
        .size           _Z17d_setWaterDistPBCPfiS_iS_iii,(.L_x_50 - _Z17d_setWaterDistPBCPfiS_iS_iii)
        .other          _Z17d_setWaterDistPBCPfiS_iS_iii,@"STO_CUDA_ENTRY STV_DEFAULT"
_Z17d_setWaterDistPBCPfiS_iS_iii:
.text._Z17d_setWaterDistPBCPfiS_iS_iii:
[----:B------:R-:W-:Y:S01]  /*0000*/  LDC R1, c[0x0][0x37c] ;  /* 0x0000df00ff017b82 */ /* 0x000fe20000000800 */
[----:B------:R-:W0:Y:S01]  /*0010*/  S2R R0, SR_TID.X ;  /* 0x0000000000007919 */ /* 0x000e220000002100 */
[----:B------:R-:W0:Y:S01]  /*0020*/  LDCU UR4, c[0x0][0x360] ;  /* 0x00006c00ff0477ac */ /* 0x000e220008000800 */
[----:B------:R-:W0:Y:S01]  /*0030*/  S2R R3, SR_CTAID.X ;  /* 0x0000000000037919 */ /* 0x000e220000002500 */
[----:B------:R-:W1:Y:S01]  /*0040*/  LDCU UR5, c[0x0][0x388] ;  /* 0x00007100ff0577ac */ /* 0x000e620008000800 */
[----:B0-----:R-:W-:-:S05]  /*0050*/  IMAD R0, R3, UR4, R0 ;  /* 0x0000000403007c24 */ /* 0x001fca000f8e0200 */
[----:B-1----:R-:W-:-:S13]  /*0060*/  ISETP.GE.AND P0, PT, R0, UR5, PT ;  /* 0x0000000500007c0c */ /* 0x002fda000bf06270 */
[----:B------:R-:W-:Y:S05]  /*0070*/  @P0 EXIT ;  /* 0x000000000000094d */ /* 0x000fea0003800000 */
[----:B------:R-:W0:Y:S01]  /*0080*/  LDCU UR6, c[0x0][0x3b0] ;  /* 0x00007600ff0677ac */ /* 0x000e220008000800 */
[----:B------:R-:W1:Y:S01]  /*0090*/  LDC.64 R14, c[0x0][0x380] ;  /* 0x0000e000ff0e7b82 */ /* 0x000e620000000a00 */
[----:B------:R-:W2:Y:S01]  /*00a0*/  LDCU.64 UR8, c[0x0][0x3a8] ;  /* 0x00007500ff0877ac */ /* 0x000ea20008000a00 */
[----:B------:R-:W3:Y:S01]  /*00b0*/  LDCU UR10, c[0x0][0x398] ;  /* 0x00007300ff0a77ac */ /* 0x000ee20008000800 */
[----:B------:R-:W4:Y:S01]  /*00c0*/  LDCU.64 UR14, c[0x0][0x358] ;  /* 0x00006b00ff0e77ac */ /* 0x000f220008000a00 */
[----:B0-----:R-:W-:Y:S01]  /*00d0*/  UIMAD UR6, UR6, 0x3, URZ ;  /* 0x00000003060678a4 */ /* 0x001fe2000f8e02ff */
[----:B--2---:R-:W-:-:S05]  /*00e0*/  IMAD R0, R0, UR8, RZ ;  /* 0x0000000800007c24 */ /* 0x004fca000f8e02ff */
[----:B------:R-:W-:Y:S01]  /*00f0*/  MOV R3, UR6 ;  /* 0x0000000600037c02 */ /* 0x000fe20008000f00 */
[----:B---3--:R-:W-:Y:S01]  /*0100*/  UISETP.GE.AND UP0, UPT, UR10, 0x1, UPT ;  /* 0x000000010a00788c */ /* 0x008fe2000bf06270 */
[----:B------:R-:W-:-:S04]  /*0110*/  IMAD R0, R0, UR9, RZ ;  /* 0x0000000900007c24 */ /* 0x000fc8000f8e02ff */
[----:B------:R-:W-:-:S04]  /*0120*/  IMAD R3, R0, 0x3, R3 ;  /* 0x0000000300037824 */ /* 0x000fc800078e0203 */
[----:B-1----:R-:W-:Y:S01]  /*0130*/  IMAD.WIDE R14, R3, 0x4, R14 ;  /* 0x00000004030e7825 */ /* 0x002fe200078e020e */
[----:B----4-:R-:W-:Y:S06]  /*0140*/  BRA.U !UP0, `(.L_x_0) ;  /* 0x00000015082c7547 */ /* 0x010fec000b800000 */
[----:B------:R-:W0:Y:S01]  /*0150*/  LDCU.64 UR4, c[0x0][0x3a0] ;  /* 0x00007400ff0477ac */ /* 0x000e220008000a00 */
[----:B------:R1:W5:Y:S04]  /*0160*/  LDG.E R12, desc[UR14][R14.64] ;  /* 0x0000000e0e0c7981 */ /* 0x000368000c1e1900 */
[----:B------:R1:W5:Y:S04]  /*0170*/  LDG.E R11, desc[UR14][R14.64+0x4] ;  /* 0x0000040e0e0b7981 */ /* 0x000368000c1e1900 */
[----:B------:R1:W5:Y:S01]  /*0180*/  LDG.E R10, desc[UR14][R14.64+0x8] ;  /* 0x0000080e0e0a7981 */ /* 0x000362000c1e1900 */
[----:B0-----:R-:W-:-:S06]  /*0190*/  UIMAD.WIDE UR4, UR6, 0x4, UR4 ;  /* 0x00000004060478a5 */ /* 0x001fcc000f8e0204 */
[----:B------:R-:W-:Y:S02]  /*01a0*/  MOV R2, UR4 ;  /* 0x0000000400027c02 */ /* 0x000fe40008000f00 */
[----:B------:R-:W-:-:S05]  /*01b0*/  MOV R3, UR5 ;  /* 0x0000000500037c02 */ /* 0x000fca0008000f00 */
[----:B------:R-:W2:Y:S04]  /*01c0*/  LDG.E R5, desc[UR14][R2.64] ;  /* 0x0000000e02057981 */ /* 0x000ea8000c1e1900 */
[----:B------:R-:W3:Y:S04]  /*01d0*/  LDG.E R0, desc[UR14][R2.64+0x4] ;  /* 0x0000040e02007981 */ /* 0x000ee8000c1e1900 */
[----:B------:R-:W4:Y:S01]  /*01e0*/  LDG.E R4, desc[UR14][R2.64+0x8] ;  /* 0x0000080e02047981 */ /* 0x000f22000c1e1900 */
[----:B------:R-:W-:Y:S01]  /*01f0*/  UISETP.NE.AND UP0, UPT, UR10, 0x1, UPT ;  /* 0x000000010a00788c */ /* 0x000fe2000bf05270 */
[----:B------:R-:W-:Y:S01]  /*0200*/  HFMA2 R9, -RZ, RZ, 4.4765625, 0 ;  /* 0x447a0000ff097431 */ /* 0x000fe200000001ff */
[----:B------:R-:W-:Y:S01]  /*0210*/  UMOV UR4, URZ ;  /* 0x000000ff00047c82 */ /* 0x000fe20008000000 */
[----:B--2---:R-:W-:-:S02]  /*0220*/  R2UR UR11, R5 ;  /* 0x00000000050b72ca */ /* 0x004fc400000e0000 */
[----:B---3--:R-:W-:Y:S02]  /*0230*/  R2UR UR12, R0 ;  /* 0x00000000000c72ca */ /* 0x008fe400000e0000 */
[----:B----4-:R-:W-:Y:S02]  /*0240*/  R2UR UR13, R4 ;  /* 0x00000000040d72ca */ /* 0x010fe400000e0000 */
[----:B-1----:R-:W-:-:S13]  /*0250*/  BRA.U !UP0, `(.L_x_1) ;  /* 0x0000000d084c7547 */ /* 0x002fda000b800000 */
[----:B------:R-:W-:Y:S01]  /*0260*/  ULOP3.LUT UR4, UR10, 0x7ffffffe, URZ, 0xc0, !UPT ;  /* 0x7ffffffe0a047892 */ /* 0x000fe2000f8ec0ff */
[----:B------:R-:W-:Y:S01]  /*0270*/  MOV R9, 0x447a0000 ;  /* 0x447a000000097802 */ /* 0x000fe20000000f00 */
[----:B------:R-:W0:Y:S01]  /*0280*/  LDCU.64 UR16, c[0x0][0x390] ;  /* 0x00007200ff1077ac */ /* 0x000e220008000a00 */
[----:B------:R-:W1:Y:S01]  /*0290*/  LDCU UR9, c[0x0][0x3a8] ;  /* 0x00007500ff0977ac */ /* 0x000e620008000800 */
[----:B------:R-:W-:Y:S02]  /*02a0*/  UIMAD UR10, UR8, 0x3, URZ ;  /* 0x00000003080a78a4 */ /* 0x000fe4000f8e02ff */
[----:B------:R-:W-:-:S12]  /*02b0*/  UIADD3 UR7, UPT, UPT, -UR4, URZ, URZ ;  /* 0x000000ff04077290 */ /* 0x000fd8000fffe1ff */
.L_x_22:
[----:B0-----:R-:W-:-:S06]  /*02c0*/  UIMAD.WIDE UR4, UR6, 0x4, UR16 ;  /* 0x00000004060478a5 */ /* 0x001fcc000f8e0210 */
[----:B------:R-:W-:Y:S02]  /*02d0*/  MOV R4, UR4 ;  /* 0x0000000400047c02 */ /* 0x000fe40008000f00 */
[----:B------:R-:W-:-:S05]  /*02e0*/  MOV R5, UR5 ;  /* 0x0000000500057c02 */ /* 0x000fca0008000f00 */
[----:B------:R-:W2:Y:S01]  /*02f0*/  LDG.E R3, desc[UR14][R4.64] ;  /* 0x0000000e04037981 */ /* 0x000ea2000c1e1900 */
[----:B------:R-:W-:Y:S02]  /*0300*/  MOV R19, UR5 ;  /* 0x0000000500137c02 */ /* 0x000fe40008000f00 */
[----:B------:R-:W-:Y:S02]  /*0310*/  MOV R16, UR4 ;  /* 0x0000000400107c02 */ /* 0x000fe40008000f00 */
[----:B------:R-:W-:Y:S02]  /*0320*/  MOV R17, UR5 ;  /* 0x0000000500117c02 */ /* 0x000fe40008000f00 */
[----:B------:R-:W-:-:S03]  /*0330*/  MOV R18, UR4 ;  /* 0x0000000400127c02 */ /* 0x000fc60008000f00 */
[----:B------:R-:W3:Y:S04]  /*0340*/  LDG.E R2, desc[UR14][R16.64+0x4] ;  /* 0x0000040e10027981 */ /* 0x000ee8000c1e1900 */
[----:B------:R-:W4:Y:S01]  /*0350*/  LDG.E R19, desc[UR14][R18.64+0x8] ;  /* 0x0000080e12137981 */ /* 0x000f22000c1e1900 */
[----:B------:R-:W0:Y:S01]  /*0360*/  MUFU.RCP R0, UR11 ;  /* 0x0000000b00007d08 */ /* 0x000e220008001000 */
[----:B------:R-:W-:Y:S01]  /*0370*/  MOV R13, UR11 ;  /* 0x0000000b000d7c02 */ /* 0x000fe20008000f00 */
[----:B------:R-:W-:Y:S04]  /*0380*/  BSSY.RECONVERGENT B0, `(.L_x_2) ;  /* 0x000000f000007945 */ /* 0x000fe80003800200 */
[----:B0-----:R-:W-:-:S04]  /*0390*/  FFMA R13, R0, -R13, 1 ;  /* 0x3f800000000d7423 */ /* 0x001fc8000000080d */
[----:B------:R-:W-:Y:S01]  /*03a0*/  FFMA R0, R0, R13, R0 ;  /* 0x0000000d00007223 */ /* 0x000fe20000000000 */
[----:B--2--5:R-:W-:-:S04]  /*03b0*/  FADD R3, R12, -R3 ;  /* 0x800000030c037221 */ /* 0x024fc80000000000 */
[----:B------:R-:W0:Y:S01]  /*03c0*/  FCHK P0, R3, UR11 ;  /* 0x0000000b03007d02 */ /* 0x000e220008000000 */
[----:B------:R-:W-:-:S04]  /*03d0*/  FFMA R13, R3, R0, RZ ;  /* 0x00000000030d7223 */ /* 0x000fc800000000ff */
[----:B------:R-:W-:Y:S01]  /*03e0*/  FFMA R4, R13, -UR11, R3 ;  /* 0x8000000b0d047c23 */ /* 0x000fe20008000003 */
[----:B---3--:R-:W-:-:S03]  /*03f0*/  FADD R2, R11, -R2 ;  /* 0x800000020b027221 */ /* 0x008fc60000000000 */
[----:B------:R-:W-:Y:S01]  /*0400*/  FFMA R4, R0, R4, R13 ;  /* 0x0000000400047223 */ /* 0x000fe2000000000d */
[----:B----4-:R-:W-:Y:S01]  /*0410*/  FADD R0, R10, -R19 ;  /* 0x800000130a007221 */ /* 0x010fe20000000000 */
[----:B0-----:R-:W-:Y:S06]  /*0420*/  @!P0 BRA `(.L_x_3) ;  /* 0x0000000000108947 */ /* 0x001fec0003800000 */
[----:B------:R-:W-:Y:S02]  /*0430*/  MOV R5, R3 ;  /* 0x0000000300057202 */ /* 0x000fe40000000f00 */
[----:B------:R-:W-:Y:S02]  /*0440*/  MOV R4, UR11 ;  /* 0x0000000b00047c02 */ /* 0x000fe40008000f00 */
[----:B------:R-:W-:-:S07]  /*0450*/  MOV R16, 0x470 ;  /* 0x0000047000107802 */ /* 0x000fce0000000f00 */
[----:B-1----:R-:W-:Y:S05]  /*0460*/  CALL.REL.NOINC `($__internal_1_$__cuda_sm3x_div_rn_noftz_f32_slowpath) ;  /* 0x0000001c009c7944 */ /* 0x002fea0003c00000 */
.L_x_3:
[----:B-1----:R-:W-:Y:S05]  /*0470*/  BSYNC.RECONVERGENT B0 ;  /* 0x0000000000007941 */ /* 0x002fea0003800200 */
.L_x_2:
[----:B------:R-:W-:Y:S01]  /*0480*/  HFMA2 R5, -RZ, RZ, 1.75, 0 ;  /* 0x3f000000ff057431 */ /* 0x000fe200000001ff */
[----:B------:R-:W0:Y:S01]  /*0490*/  MUFU.RCP R13, UR12 ;  /* 0x0000000c000d7d08 */ /* 0x000e220008001000 */
[----:B------:R-:W-:Y:S01]  /*04a0*/  MOV R16, UR12 ;  /* 0x0000000c00107c02 */ /* 0x000fe20008000f00 */
[----:B------:R-:W-:Y:S06]  /*04b0*/  BSSY.RECONVERGENT B0, `(.L_x_4) ;  /* 0x0000010000007945 */ /* 0x000fec0003800200 */
[----:B------:R-:W-:Y:S01]  /*04c0*/  FCHK P0, R2, UR12 ;  /* 0x0000000c02007d02 */ /* 0x000fe20008000000 */
[----:B------:R-:W-:-:S05]  /*04d0*/  LOP3.LUT R5, R5, 0x80000000, R4, 0xb8, !PT ;  /* 0x8000000005057812 */ /* 0x000fca00078eb804 */
[----:B------:R-:W-:Y:S01]  /*04e0*/  FADD.RZ R5, R5, R4 ;  /* 0x0000000405057221 */ /* 0x000fe2000000c000 */
[----:B0-----:R-:W-:-:S05]  /*04f0*/  FFMA R4, R13, -R16, 1 ;  /* 0x3f8000000d047423 */ /* 0x001fca0000000810 */
[----:B------:R-:W0:Y:S01]  /*0500*/  FRND.TRUNC R5, R5 ;  /* 0x0000000500057307 */ /* 0x000e22000020d000 */
[----:B------:R-:W-:-:S04]  /*0510*/  FFMA R13, R13, R4, R13 ;  /* 0x000000040d0d7223 */ /* 0x000fc8000000000d */
[----:B------:R-:W-:-:S04]  /*0520*/  FFMA R4, R2, R13, RZ ;  /* 0x0000000d02047223 */ /* 0x000fc800000000ff */
[----:B------:R-:W-:-:S04]  /*0530*/  FFMA R16, R4, -UR12, R2 ;  /* 0x8000000c04107c23 */ /* 0x000fc80008000002 */
[----:B------:R-:W-:Y:S01]  /*0540*/  FFMA R4, R13, R16, R4 ;  /* 0x000000100d047223 */ /* 0x000fe20000000004 */
[----:B0-----:R-:W-:Y:S01]  /*0550*/  FMUL R18, R5, UR11 ;  /* 0x0000000b05127c20 */ /* 0x001fe20008400000 */
[----:B------:R-:W-:Y:S06]  /*0560*/  @!P0 BRA `(.L_x_5) ;  /* 0x0000000000108947 */ /* 0x000fec0003800000 */
[----:B------:R-:W-:Y:S02]  /*0570*/  MOV R5, R2 ;  /* 0x0000000200057202 */ /* 0x000fe40000000f00 */
[----:B------:R-:W-:Y:S02]  /*0580*/  MOV R4, UR12 ;  /* 0x0000000c00047c02 */ /* 0x000fe40008000f00 */
[----:B------:R-:W-:-:S07]  /*0590*/  MOV R16, 0x5b0 ;  /* 0x000005b000107802 */ /* 0x000fce0000000f00 */
[----:B------:R-:W-:Y:S05]  /*05a0*/  CALL.REL.NOINC `($__internal_1_$__cuda_sm3x_div_rn_noftz_f32_slowpath) ;  /* 0x0000001c004c7944 */ /* 0x000fea0003c00000 */
.L_x_5:
[----:B------:R-:W-:Y:S05]  /*05b0*/  BSYNC.RECONVERGENT B0 ;  /* 0x0000000000007941 */ /* 0x000fea0003800200 */
.L_x_4:
[----:B------:R-:W0:Y:S01]  /*05c0*/  MUFU.RCP R13, UR13 ;  /* 0x0000000d000d7d08 */ /* 0x000e220008001000 */
[----:B------:R-:W-:Y:S01]  /*05d0*/  MOV R5, 0x3f000000 ;  /* 0x3f00000000057802 */ /* 0x000fe20000000f00 */
[----:B------:R-:W-:Y:S01]  /*05e0*/  BSSY.RECONVERGENT B0, `(.L_x_6) ;  /* 0x0000011000007945 */ /* 0x000fe20003800200 */
[----:B------:R-:W-:Y:S02]  /*05f0*/  MOV R16, UR13 ;  /* 0x0000000d00107c02 */ /* 0x000fe40008000f00 */
[----:B------:R-:W-:-:S03]  /*0600*/  LOP3.LUT R5, R5, 0x80000000, R4, 0xb8, !PT ;  /* 0x8000000005057812 */ /* 0x000fc600078eb804 */
[----:B------:R-:W-:Y:S02]  /*0610*/  FCHK P0, R0, UR13 ;  /* 0x0000000d00007d02 */ /* 0x000fe40008000000 */
[----:B------:R-:W-:-:S06]  /*0620*/  FADD.RZ R5, R5, R4 ;  /* 0x0000000405057221 */ /* 0x000fcc000000c000 */
[----:B------:R-:W1:Y:S01]  /*0630*/  FRND.TRUNC R5, R5 ;  /* 0x0000000500057307 */ /* 0x000e62000020d000 */
[----:B0-----:R-:W-:-:S04]  /*0640*/  FFMA R4, R13, -R16, 1 ;  /* 0x3f8000000d047423 */ /* 0x001fc80000000810 */
[----:B------:R-:W-:-:S04]  /*0650*/  FFMA R13, R13, R4, R13 ;  /* 0x000000040d0d7223 */ /* 0x000fc8000000000d */
[----:B------:R-:W-:-:S04]  /*0660*/  FFMA R4, R0, R13, RZ ;  /* 0x0000000d00047223 */ /* 0x000fc800000000ff */
[----:B------:R-:W-:Y:S01]  /*0670*/  FFMA R16, R4, -UR13, R0 ;  /* 0x8000000d04107c23 */ /* 0x000fe20008000000 */
[----:B-1----:R-:W-:-:S03]  /*0680*/  FMUL R19, R5, UR12 ;  /* 0x0000000c05137c20 */ /* 0x002fc60008400000 */
[----:B------:R-:W-:Y:S01]  /*0690*/  FFMA R4, R13, R16, R4 ;  /* 0x000000100d047223 */ /* 0x000fe20000000004 */
[----:B------:R-:W-:Y:S06]  /*06a0*/  @!P0 BRA `(.L_x_7) ;  /* 0x0000000000108947 */ /* 0x000fec0003800000 */
[----:B------:R-:W-:Y:S02]  /*06b0*/  MOV R5, R0 ;  /* 0x0000000000057202 */ /* 0x000fe40000000f00 */
[----:B------:R-:W-:Y:S02]  /*06c0*/  MOV R4, UR13 ;  /* 0x0000000d00047c02 */ /* 0x000fe40008000f00 */
[----:B------:R-:W-:-:S07]  /*06d0*/  MOV R16, 0x6f0 ;  /* 0x000006f000107802 */ /* 0x000fce0000000f00 */
[----:B------:R-:W-:Y:S05]  /*06e0*/  CALL.REL.NOINC `($__internal_1_$__cuda_sm3x_div_rn_noftz_f32_slowpath) ;  /* 0x0000001800fc7944 */ /* 0x000fea0003c00000 */
.L_x_7:
[----:B------:R-:W-:Y:S05]  /*06f0*/  BSYNC.RECONVERGENT B0 ;  /* 0x0000000000007941 */ /* 0x000fea0003800200 */
.L_x_6:
[----:B------:R-:W-:Y:S02]  /*0700*/  HFMA2 R5, -RZ, RZ, 1.75, 0 ;  /* 0x3f000000ff057431 */ /* 0x000fe400000001ff */
[----:B------:R-:W-:Y:S01]  /*0710*/  FADD R2, R2, -R19 ;  /* 0x8000001302027221 */ /* 0x000fe20000000000 */
[----:B------:R-:W-:Y:S01]  /*0720*/  FADD R3, R3, -R18 ;  /* 0x8000001203037221 */ /* 0x000fe20000000000 */
[----:B------:R-:W-:Y:S02]  /*0730*/  BSSY.RECONVERGENT B0, `(.L_x_8) ;  /* 0x0000017000007945 */ /* 0x000fe40003800200 */
[----:B------:R-:W-:-:S04]  /*0740*/  FMUL R2, R2, R2 ;  /* 0x0000000202027220 */ /* 0x000fc80000400000 */
[----:B------:R-:W-:Y:S01]  /*0750*/  FFMA R3, R3, R3, R2 ;  /* 0x0000000303037223 */ /* 0x000fe20000000002 */
[----:B------:R-:W-:-:S05]  /*0760*/  LOP3.LUT R5, R5, 0x80000000, R4, 0xb8, !PT ;  /* 0x8000000005057812 */ /* 0x000fca00078eb804 */
[----:B------:R-:W-:-:S06]  /*0770*/  FADD.RZ R5, R5, R4 ;  /* 0x0000000405057221 */ /* 0x000fcc000000c000 */
[----:B------:R-:W0:Y:S02]  /*0780*/  FRND.TRUNC R5, R5 ;  /* 0x0000000500057307 */ /* 0x000e24000020d000 */
[----:B0-----:R-:W-:-:S04]  /*0790*/  FMUL R13, R5, UR13 ;  /* 0x0000000d050d7c20 */ /* 0x001fc80008400000 */
[----:B------:R-:W-:-:S04]  /*07a0*/  FADD R0, R0, -R13 ;  /* 0x8000000d00007221 */ /* 0x000fc80000000000 */
[----:B------:R-:W-:-:S04]  /*07b0*/  FFMA R4, R0, R0, R3 ;  /* 0x0000000000047223 */ /* 0x000fc80000000003 */
[----:B------:R0:W1:Y:S01]  /*07c0*/  MUFU.RSQ R3, R4 ;  /* 0x0000000400037308 */ /* 0x0000620000001400 */
[----:B------:R-:W-:-:S04]  /*07d0*/  IADD3 R0, PT, PT, R4, -0xd000000, RZ ;  /* 0xf300000004007810 */ /* 0x000fc80007ffe0ff */
[----:B------:R-:W-:-:S13]  /*07e0*/  ISETP.GT.U32.AND P0, PT, R0, 0x727fffff, PT ;  /* 0x727fffff0000780c */ /* 0x000fda0003f04070 */
[----:B01----:R-:W-:Y:S05]  /*07f0*/  @!P0 BRA `(.L_x_9) ;  /* 0x0000000000188947 */ /* 0x003fea0003800000 */
[----:B------:R-:W-:Y:S01]  /*0800*/  BSSY.RECONVERGENT B1, `(.L_x_10) ;  /* 0x0000003000017945 */ /* 0x000fe20003800200 */
[----:B------:R-:W-:-:S07]  /*0810*/  MOV R16, 0x830 ;  /* 0x0000083000107802 */ /* 0x000fce0000000f00 */
[----:B------:R-:W-:Y:S05]  /*0820*/  CALL.REL.NOINC `($__internal_0_$__cuda_sm20_sqrt_rn_f32_slowpath) ;  /* 0x0000001800547944 */ /* 0x000fea0003c00000 */
[----:B------:R-:W-:Y:S05]  /*0830*/  BSYNC.RECONVERGENT B1 ;  /* 0x0000000000017941 */ /* 0x000fea0003800200 */
.L_x_10:
[----:B------:R-:W-:Y:S01]  /*0840*/  MOV R2, R17 ;  /* 0x0000001100027202 */ /* 0x000fe20000000f00 */
[----:B------:R-:W-:Y:S06]  /*0850*/  BRA `(.L_x_11) ;  /* 0x0000000000107947 */ /* 0x000fec0003800000 */
.L_x_9:
[----:B------:R-:W-:Y:S01]  /*0860*/  FMUL.FTZ R2, R4, R3 ;  /* 0x0000000304027220 */ /* 0x000fe20000410000 */
[----:B------:R-:W-:-:S03]  /*0870*/  FMUL.FTZ R0, R3, 0.5 ;  /* 0x3f00000003007820 */ /* 0x000fc60000410000 */
[----:B------:R-:W-:-:S04]  /*0880*/  FFMA R3, -R2, R2, R4 ;  /* 0x0000000202037223 */ /* 0x000fc80000000104 */
[----:B------:R-:W-:-:S07]  /*0890*/  FFMA R2, R3, R0, R2 ;  /* 0x0000000003027223 */ /* 0x000fce0000000002 */
.L_x_11:
[----:B------:R-:W-:Y:S05]  /*08a0*/  BSYNC.RECONVERGENT B0 ;  /* 0x0000000000007941 */ /* 0x000fea0003800200 */
.L_x_8:
[----:B------:R-:W-:-:S06]  /*08b0*/  UIMAD.WIDE UR4, UR10, 0x4, UR4 ;  /* 0x000000040a0478a5 */ /* 0x000fcc000f8e0204 */
[----:B------:R-:W-:Y:S02]  /*08c0*/  MOV R4, UR4 ;  /* 0x0000000400047c02 */ /* 0x000fe40008000f00 */
[----:B------:R-:W-:-:S05]  /*08d0*/  MOV R5, UR5 ;  /* 0x0000000500057c02 */ /* 0x000fca0008000f00 */
[----:B------:R-:W2:Y:S04]  /*08e0*/  LDG.E R17, desc[UR14][R4.64] ;  /* 0x0000000e04117981 */ /* 0x000ea8000c1e1900 */
[----:B------:R-:W3:Y:S04]  /*08f0*/  LDG.E R16, desc[UR14][R4.64+0x4] ;  /* 0x0000040e04107981 */ /* 0x000ee8000c1e1900 */
[----:B------:R-:W4:Y:S01]  /*0900*/  LDG.E R21, desc[UR14][R4.64+0x8] ;  /* 0x0000080e04157981 */ /* 0x000f22000c1e1900 */
[----:B------:R-:W0:Y:S01]  /*0910*/  MUFU.RCP R3, UR11 ;  /* 0x0000000b00037d08 */ /* 0x000e220008001000 */
[----:B------:R-:W-:Y:S01]  /*0920*/  MOV R0, UR11 ;  /* 0x0000000b00007c02 */ /* 0x000fe20008000f00 */
[----:B------:R-:W-:Y:S01]  /*0930*/  BSSY.RECONVERGENT B0, `(.L_x_12) ;  /* 0x0000014000007945 */ /* 0x000fe20003800200 */
[----:B------:R-:W-:-:S13]  /*0940*/  FSETP.GEU.AND P1, PT, R2, R9, PT ;  /* 0x000000090200720b */ /* 0x000fda0003f2e000 */
[----:B------:R-:W-:Y:S01]  /*0950*/  @!P1 MOV R9, R2 ;  /* 0x0000000200099202 */ /* 0x000fe20000000f00 */
[C---:B0-----:R-:W-:Y:S01]  /*0960*/  FFMA R0, R3.reuse, -R0, 1 ;  /* 0x3f80000003007423 */ /* 0x041fe20000000800 */
[----:B------:R-:W-:Y:S02]  /*0970*/  @!P1 MOV R8, R18 ;  /* 0x0000001200089202 */ /* 0x000fe40000000f00 */
[----:B------:R-:W-:Y:S01]  /*0980*/  @!P1 MOV R7, R19 ;  /* 0x0000001300079202 */ /* 0x000fe20000000f00 */
[----:B------:R-:W-:Y:S01]  /*0990*/  FFMA R3, R3, R0, R3 ;  /* 0x0000000003037223 */ /* 0x000fe20000000003 */
[----:B------:R-:W-:Y:S01]  /*09a0*/  @!P1 MOV R6, R13 ;  /* 0x0000000d00069202 */ /* 0x000fe20000000f00 */
[----:B--2---:R-:W-:-:S04]  /*09b0*/  FADD R0, R12, -R17 ;  /* 0x800000110c007221 */ /* 0x004fc80000000000 */
[----:B------:R-:W0:Y:S01]  /*09c0*/  FCHK P0, R0, UR11 ;  /* 0x0000000b00007d02 */ /* 0x000e220008000000 */
[----:B------:R-:W-:Y:S01]  /*09d0*/  FFMA R17, R3, R0, RZ ;  /* 0x0000000003117223 */ /* 0x000fe200000000ff */
[----:B---3--:R-:W-:Y:S01]  /*09e0*/  FADD R19, R11, -R16 ;  /* 0x800000100b137221 */ /* 0x008fe20000000000 */
[----:B----4-:R-:W-:Y:S02]  /*09f0*/  FADD R18, R10, -R21 ;  /* 0x800000150a127221 */ /* 0x010fe40000000000 */
[----:B------:R-:W-:-:S04]  /*0a00*/  FFMA R2, R17, -UR11, R0 ;  /* 0x8000000b11027c23 */ /* 0x000fc80008000000 */
[----:B------:R-:W-:Y:S01]  /*0a10*/  FFMA R4, R3, R2, R17 ;  /* 0x0000000203047223 */ /* 0x000fe20000000011 */
[----:B0-----:R-:W-:Y:S06]  /*0a20*/  @!P0 BRA `(.L_x_13) ;  /* 0x0000000000108947 */ /* 0x001fec0003800000 */
[----:B------:R-:W-:Y:S02]  /*0a30*/  MOV R5, R0 ;  /* 0x0000000000057202 */ /* 0x000fe40000000f00 */
[----:B------:R-:W-:Y:S02]  /*0a40*/  MOV R4, UR11 ;  /* 0x0000000b00047c02 */ /* 0x000fe40008000f00 */
[----:B------:R-:W-:-:S07]  /*0a50*/  MOV R16, 0xa70 ;  /* 0x00000a7000107802 */ /* 0x000fce0000000f00 */
[----:B------:R-:W-:Y:S05]  /*0a60*/  CALL.REL.NOINC `($__internal_1_$__cuda_sm3x_div_rn_noftz_f32_slowpath) ;  /* 0x00000018001c7944 */ /* 0x000fea0003c00000 */
.L_x_13:
[----:B------:R-:W-:Y:S05]  /*0a70*/  BSYNC.RECONVERGENT B0 ;  /* 0x0000000000007941 */ /* 0x000fea0003800200 */
.L_x_12:
[----:B------:R-:W-:Y:S01]  /*0a80*/  HFMA2 R3, -RZ, RZ, 1.75, 0 ;  /* 0x3f000000ff037431 */ /* 0x000fe200000001ff */
[----:B------:R-:W0:Y:S01]  /*0a90*/  MUFU.RCP R2, UR12 ;  /* 0x0000000c00027d08 */ /* 0x000e220008001000 */
[----:B------:R-:W-:Y:S01]  /*0aa0*/  MOV R5, UR12 ;  /* 0x0000000c00057c02 */ /* 0x000fe20008000f00 */
[----:B------:R-:W-:Y:S06]  /*0ab0*/  BSSY.RECONVERGENT B0, `(.L_x_14) ;  /* 0x0000011000007945 */ /* 0x000fec0003800200 */
[----:B------:R-:W-:Y:S01]  /*0ac0*/  FCHK P0, R19, UR12 ;  /* 0x0000000c13007d02 */ /* 0x000fe20008000000 */
[----:B------:R-:W-:-:S05]  /*0ad0*/  LOP3.LUT R3, R3, 0x80000000, R4, 0xb8, !PT ;  /* 0x8000000003037812 */ /* 0x000fca00078eb804 */
[----:B------:R-:W-:Y:S01]  /*0ae0*/  FADD.RZ R4, R3, R4 ;  /* 0x0000000403047221 */ /* 0x000fe2000000c000 */
[----:B0-----:R-:W-:-:S03]  /*0af0*/  FFMA R5, R2, -R5, 1 ;  /* 0x3f80000002057423 */ /* 0x001fc60000000805 */
[----:B------:R-:W0:Y:S01]  /*0b00*/  FRND.TRUNC R3, R4 ;  /* 0x0000000400037307 */ /* 0x000e22000020d000 */
[----:B------:R-:W-:-:S04]  /*0b10*/  FFMA R2, R2, R5, R2 ;  /* 0x0000000502027223 */ /* 0x000fc80000000002 */
[----:B------:R-:W-:-:S04]  /*0b20*/  FFMA R16, R2, R19, RZ ;  /* 0x0000001302107223 */ /* 0x000fc800000000ff */
[----:B------:R-:W-:Y:S01]  /*0b30*/  FFMA R5, R16, -UR12, R19 ;  /* 0x8000000c10057c23 */ /* 0x000fe20008000013 */
[----:B0-----:R-:W-:-:S03]  /*0b40*/  FMUL R3, R3, UR11 ;  /* 0x0000000b03037c20 */ /* 0x001fc60008400000 */
[----:B------:R-:W-:Y:S01]  /*0b50*/  FFMA R2, R2, R5, R16 ;  /* 0x0000000502027223 */ /* 0x000fe20000000010 */
[----:B------:R-:W-:Y:S06]  /*0b60*/  @!P0 BRA `(.L_x_15) ;  /* 0x0000000000148947 */ /* 0x000fec0003800000 */
[----:B------:R-:W-:Y:S02]  /*0b70*/  MOV R5, R19 ;  /* 0x0000001300057202 */ /* 0x000fe40000000f00 */
[----:B------:R-:W-:Y:S02]  /*0b80*/  MOV R4, UR12 ;  /* 0x0000000c00047c02 */ /* 0x000fe40008000f00 */
[----:B------:R-:W-:-:S07]  /*0b90*/  MOV R16, 0xbb0 ;  /* 0x00000bb000107802 */ /* 0x000fce0000000f00 */
[----:B------:R-:W-:Y:S05]  /*0ba0*/  CALL.REL.NOINC `($__internal_1_$__cuda_sm3x_div_rn_noftz_f32_slowpath) ;  /* 0x0000001400cc7944 */ /* 0x000fea0003c00000 */
[----:B------:R-:W-:-:S07]  /*0bb0*/  MOV R2, R4 ;  /* 0x0000000400027202 */ /* 0x000fce0000000f00 */
.L_x_15:
[----:B------:R-:W-:Y:S05]  /*0bc0*/  BSYNC.RECONVERGENT B0 ;  /* 0x0000000000007941 */ /* 0x000fea0003800200 */
.L_x_14:
        /* <DEDUP_REMOVED lines=19> */
.L_x_17:
[----:B------:R-:W-:Y:S05]  /*0d00*/  BSYNC.RECONVERGENT B0 ;  /* 0x0000000000007941 */ /* 0x000fea0003800200 */
.L_x_16:
[----:B------:R-:W-:Y:S01]  /*0d10*/  MOV R5, 0x3f000000 ;  /* 0x3f00000000057802 */ /* 0x000fe20000000f00 */
[----:B------:R-:W-:Y:S01]  /*0d20*/  FADD R19, R19, -R2 ;  /* 0x8000000213137221 */ /* 0x000fe20000000000 */
[----:B------:R-:W-:Y:S01]  /*0d30*/  FADD R0, R0, -R3 ;  /* 0x8000000300007221 */ /* 0x000fe20000000000 */
[----:B------:R-:W-:Y:S01]  /*0d40*/  BSSY.RECONVERGENT B0, `(.L_x_18) ;  /* 0x0000018000007945 */ /* 0x000fe20003800200 */
[----:B------:R-:W-:Y:S01]  /*0d50*/  LOP3.LUT R5, R5, 0x80000000, R4, 0xb8, !PT ;  /* 0x8000000005057812 */ /* 0x000fe200078eb804 */
[----:B------:R-:W-:-:S04]  /*0d60*/  FMUL R19, R19, R19 ;  /* 0x0000001313137220 */ /* 0x000fc80000400000 */
[----:B------:R-:W-:Y:S01]  /*0d70*/  FADD.RZ R5, R5, R4 ;  /* 0x0000000405057221 */ /* 0x000fe2000000c000 */
[----:B------:R-:W-:-:S05]  /*0d80*/  FFMA R19, R0, R0, R19 ;  /* 0x0000000000137223 */ /* 0x000fca0000000013 */
        /* <DEDUP_REMOVED lines=9> */
[----:B------:R-:W-:Y:S02]  /*0e20*/  MOV R4, R19 ;  /* 0x0000001300047202 */ /* 0x000fe40000000f00 */
[----:B------:R-:W-:-:S07]  /*0e30*/  MOV R16, 0xe50 ;  /* 0x00000e5000107802 */ /* 0x000fce0000000f00 */
[----:B------:R-:W-:Y:S05]  /*0e40*/  CALL.REL.NOINC `($__internal_0_$__cuda_sm20_sqrt_rn_f32_slowpath) ;  /* 0x0000001000cc7944 */ /* 0x000fea0003c00000 */
[----:B------:R-:W-:Y:S05]  /*0e50*/  BSYNC.RECONVERGENT B1 ;  /* 0x0000000000017941 */ /* 0x000fea0003800200 */
.L_x_20:
[----:B------:R-:W-:Y:S01]  /*0e60*/  MOV R0, R17 ;  /* 0x0000001100007202 */ /* 0x000fe20000000f00 */
[----:B------:R-:W-:Y:S06]  /*0e70*/  BRA `(.L_x_21) ;  /* 0x0000000000107947 */ /* 0x000fec0003800000 */
.L_x_19:
[----:B------:R-:W-:Y:S01]  /*0e80*/  FMUL.FTZ R0, R19, R4 ;  /* 0x0000000413007220 */ /* 0x000fe20000410000 */
[----:B------:R-:W-:-:S03]  /*0e90*/  FMUL.FTZ R4, R4, 0.5 ;  /* 0x3f00000004047820 */ /* 0x000fc60000410000 */
[----:B------:R-:W-:-:S04]  /*0ea0*/  FFMA R5, -R0, R0, R19 ;  /* 0x0000000000057223 */ /* 0x000fc80000000113 */
[----:B------:R-:W-:-:S07]  /*0eb0*/  FFMA R0, R5, R4, R0 ;  /* 0x0000000405007223 */ /* 0x000fce0000000000 */
.L_x_21:
[----:B------:R-:W-:Y:S05]  /*0ec0*/  BSYNC.RECONVERGENT B0 ;  /* 0x0000000000007941 */ /* 0x000fea0003800200 */
.L_x_18:
[----:B------:R-:W-:Y:S01]  /*0ed0*/  UIADD3 UR7, UPT, UPT, UR7, 0x2, URZ ;  /* 0x0000000207077890 */ /* 0x000fe2000fffe0ff */
[----:B------:R-:W-:Y:S01]  /*0ee0*/  FSETP.GEU.AND P0, PT, R0, R9, PT ;  /* 0x000000090000720b */ /* 0x000fe20003f0e000 */
[----:B------:R-:W-:Y:S02]  /*0ef0*/  UMOV UR8, UR9 ;  /* 0x0000000900087c82 */ /* 0x000fe40008000000 */
[----:B------:R-:W-:Y:S02]  /*0f00*/  UISETP.NE.AND UP0, UPT, UR7, URZ, UPT ;  /* 0x000000ff0700728c */ /* 0x000fe4000bf05270 */
[----:B------:R-:W-:-:S08]  /*0f10*/  UIMAD UR6, UR8, 0x6, UR6 ;  /* 0x00000006080678a4 */ /* 0x000fd0000f8e0206 */
[----:B------:R-:W-:Y:S02]  /*0f20*/  @!P0 MOV R9, R0 ;  /* 0x0000000000098202 */ /* 0x000fe40000000f00 */
[----:B------:R-:W-:Y:S02]  /*0f30*/  @!P0 MOV R8, R3 ;  /* 0x0000000300088202 */ /* 0x000fe40000000f00 */
[----:B------:R-:W-:Y:S02]  /*0f40*/  @!P0 MOV R7, R2 ;  /* 0x0000000200078202 */ /* 0x000fe40000000f00 */
[----:B------:R-:W-:Y:S01]  /*0f50*/  @!P0 MOV R6, R13 ;  /* 0x0000000d00068202 */ /* 0x000fe20000000f00 */
[----:B------:R-:W-:Y:S06]  /*0f60*/  BRA.U UP0, `(.L_x_22) ;  /* 0xfffffff100d47547 */ /* 0x000fec000b83ffff */
[----:B------:R-:W0:Y:S02]  /*0f70*/  LDCU UR10, c[0x0][0x398] ;  /* 0x00007300ff0a77ac */ /* 0x000e240008000800 */
[----:B0-----:R-:W-:-:S12]  /*0f80*/  ULOP3.LUT UR4, UR10, 0x7ffffffe, URZ, 0xc0, !UPT ;  /* 0x7ffffffe0a047892 */ /* 0x001fd8000f8ec0ff */
.L_x_1:
[----:B------:R-:W-:-:S04]  /*0f90*/  ULOP3.LUT UR5, UR10, 0x1, URZ, 0xc0, !UPT ;  /* 0x000000010a057892 */ /* 0x000fc8000f8ec0ff */
[----:B------:R-:W-:-:S09]  /*0fa0*/  UISETP.NE.U32.AND UP0, UPT, UR5, 0x1, UPT ;  /* 0x000000010500788c */ /* 0x000fd2000bf05070 */
[----:B------:R-:W-:Y:S05]  /*0fb0*/  BRA.U UP0, `(.L_x_0) ;  /* 0x0000000500907547 */ /* 0x000fea000b800000 */
[----:B------:R-:W0:Y:S01]  /*0fc0*/  LDCU UR5, c[0x0][0x3b0] ;  /* 0x00007600ff0577ac */ /* 0x000e220008000800 */
[----:B------:R-:W1:Y:S01]  /*0fd0*/  LDCU.64 UR6, c[0x0][0x390] ;  /* 0x00007200ff0677ac */ /* 0x000e620008000a00 */
[----:B0-----:R-:W-:-:S04]  /*0fe0*/  UIMAD UR5, UR4, UR8, UR5 ;  /* 0x00000008040572a4 */ /* 0x001fc8000f8e0205 */
[----:B------:R-:W-:-:S04]  /*0ff0*/  UIMAD UR5, UR5, 0x3, URZ ;  /* 0x00000003050578a4 */ /* 0x000fc8000f8e02ff */
[----:B-1----:R-:W-:-:S06]  /*1000*/  UIMAD.WIDE UR6, UR5, 0x4, UR6 ;  /* 0x00000004050678a5 */ /* 0x002fcc000f8e0206 */
[----:B------:R-:W-:Y:S02]  /*1010*/  MOV R4, UR6 ;  /* 0x0000000600047c02 */ /* 0x000fe40008000f00 */
[----:B------:R-:W-:-:S05]  /*1020*/  MOV R5, UR7 ;  /* 0x0000000700057c02 */ /* 0x000fca0008000f00 */
[----:B------:R-:W2:Y:S04]  /*1030*/  LDG.E R13, desc[UR14][R4.64] ;  /* 0x0000000e040d7981 */ /* 0x000ea8000c1e1900 */
        /* <DEDUP_REMOVED lines=19> */
[----:B------:R-:W-:-:S07]  /*1170*/  MOV R2, R4 ;  /* 0x0000000400027202 */ /* 0x000fce0000000f00 */
.L_x_24:
[----:B------:R-:W-:Y:S05]  /*1180*/  BSYNC.RECONVERGENT B0 ;  /* 0x0000000000007941 */ /* 0x000fea0003800200 */
.L_x_23:
        /* <DEDUP_REMOVED lines=19> */
.L_x_26:
[----:B------:R-:W-:Y:S05]  /*12c0*/  BSYNC.RECONVERGENT B0 ;  /* 0x0000000000007941 */ /* 0x000fea0003800200 */
.L_x_25:
        /* <DEDUP_REMOVED lines=19> */
[----:B------:R-:W-:-:S07]  /*1400*/  MOV R2, R4 ;  /* 0x0000000400027202 */ /* 0x000fce0000000f00 */
.L_x_28:
[----:B------:R-:W-:Y:S05]  /*1410*/  BSYNC.RECONVERGENT B0 ;  /* 0x0000000000007941 */ /* 0x000fea0003800200 */
.L_x_27:
        /* <DEDUP_REMOVED lines=16> */
[----:B------:R-:W-:Y:S02]  /*1520*/  MOV R4, R13 ;  /* 0x0000000d00047202 */ /* 0x000fe40000000f00 */
[----:B------:R-:W-:-:S07]  /*1530*/  MOV R16, 0x1550 ;  /* 0x0000155000107802 */ /* 0x000fce0000000f00 */
[----:B------:R-:W-:Y:S05]  /*1540*/  CALL.REL.NOINC `($__internal_0_$__cuda_sm20_sqrt_rn_f32_slowpath) ;  /* 0x0000000c000c7944 */ /* 0x000fea0003c00000 */
[----:B------:R-:W-:Y:S01]  /*1550*/  MOV R2, R17 ;  /* 0x0000001100027202 */ /* 0x000fe20000000f00 */
[----:B------:R-:W-:Y:S06]  /*1560*/  BRA `(.L_x_31) ;  /* 0x0000000000107947 */ /* 0x000fec0003800000 */
.L_x_30:
[----:B------:R-:W-:Y:S01]  /*1570*/  FMUL.FTZ R2, R13, R4 ;  /* 0x000000040d027220 */ /* 0x000fe20000410000 */
[----:B------:R-:W-:-:S03]  /*1580*/  FMUL.FTZ R4, R4, 0.5 ;  /* 0x3f00000004047820 */ /* 0x000fc60000410000 */
[----:B------:R-:W-:-:S04]  /*1590*/  FFMA R5, -R2, R2, R13 ;  /* 0x0000000202057223 */ /* 0x000fc8000000010d */
[----:B------:R-:W-:-:S07]  /*15a0*/  FFMA R2, R5, R4, R2 ;  /* 0x0000000405027223 */ /* 0x000fce0000000002 */
.L_x_31:
[----:B------:R-:W-:Y:S05]  /*15b0*/  BSYNC.RECONVERGENT B0 ;  /* 0x0000000000007941 */ /* 0x000fea0003800200 */
.L_x_29:
[----:B------:R-:W-:-:S04]  /*15c0*/  FSETP.GEU.AND P0, PT, R2, R9, PT ;  /* 0x000000090200720b */ /* 0x000fc80003f0e000 */
[----:B------:R-:W-:Y:S02]  /*15d0*/  FSEL R8, R3, R8, !P0 ;  /* 0x0000000803087208 */ /* 0x000fe40004000000 */
[----:B------:R-:W-:Y:S02]  /*15e0*/  FSEL R7, R0, R7, !P0 ;  /* 0x0000000700077208 */ /* 0x000fe40004000000 */
[----:B------:R-:W-:-:S07]  /*15f0*/  FSEL R6, R11, R6, !P0 ;  /* 0x000000060b067208 */ /* 0x000fce0004000000 */
.L_x_0:
[----:B------:R-:W0:Y:S02]  /*1600*/  LDC R0, c[0x0][0x3ac] ;  /* 0x0000eb00ff007b82 */ /* 0x000e240000000800 */
[----:B0-----:R-:W-:-:S13]  /*1610*/  ISETP.GE.AND P0, PT, R0, 0x1, PT ;  /* 0x000000010000780c */ /* 0x001fda0003f06270 */
[----:B------:R-:W-:Y:S05]  /*1620*/  @!P0 EXIT ;  /* 0x000000000000894d */ /* 0x000fea0003800000 */
[----:B------:R-:W0:Y:S01]  /*1630*/  LDC R4, c[0x0][0x3a8] ;  /* 0x0000ea00ff047b82 */ /* 0x000e220000000800 */
[C---:B------:R-:W-:Y:S01]  /*1640*/  ISETP.GE.U32.AND P0, PT, R0.reuse, 0x8, PT ;  /* 0x000000080000780c */ /* 0x040fe20003f06070 */
[----:B------:R-:W-:Y:S01]  /*1650*/  HFMA2 R3, -RZ, RZ, 0, 0 ;  /* 0x00000000ff037431 */ /* 0x000fe200000001ff */
[----:B------:R-:W-:-:S04]  /*1660*/  LOP3.LUT R18, R0, 0x7, RZ, 0xc0, !PT ;  /* 0x0000000700127812 */ /* 0x000fc800078ec0ff */
[----:B------:R-:W-:Y:S01]  /*1670*/  ISETP.NE.AND P1, PT, R18, RZ, PT ;  /* 0x000000ff1200720c */ /* 0x000fe20003f25270 */
[----:B0-----:R-:W-:-:S06]  /*1680*/  IMAD R2, R4, 0x3, RZ ;  /* 0x0000000304027824 */ /* 0x001fcc00078e02ff */
[----:B------:R-:W-:Y:S06]  /*1690*/  @!P0 BRA `(.L_x_32) ;  /* 0x00000004005c8947 */ /* 0x000fec0003800000 */
[----:B------:R-:W-:Y:S02]  /*16a0*/  LOP3.LUT R3, R0, 0x7ffffff8, RZ, 0xc0, !PT ;  /* 0x7ffffff800037812 */ /* 0x000fe400078ec0ff */
[----:B------:R-:W-:Y:S02]  /*16b0*/  MOV R5, RZ ;  /* 0x000000ff00057202 */ /* 0x000fe40000000f00 */
[----:B------:R-:W-:-:S07]  /*16c0*/  IADD3 R9, PT, PT, -R3, RZ, RZ ;  /* 0x000000ff03097210 */ /* 0x000fce0007ffe1ff */
.L_x_33:
[----:B0----5:R-:W-:-:S05]  /*16d0*/  IMAD.WIDE R10, R5, 0x4, R14 ;  /* 0x00000004050a7825 */ /* 0x021fca00078e020e */
[----:B------:R-:W2:Y:S04]  /*16e0*/  LDG.E R13, desc[UR14][R10.64] ;  /* 0x0000000e0a0d7981 */ /* 0x000ea8000c1e1900 */
[----:B------:R-:W3:Y:S04]  /*16f0*/  LDG.E R12, desc[UR14][R10.64+0x4] ;  /* 0x0000040e0a0c7981 */ /* 0x000ee8000c1e1900 */
[----:B------:R-:W4:Y:S01]  /*1700*/  LDG.E R17, desc[UR14][R10.64+0x8] ;  /* 0x0000080e0a117981 */ /* 0x000f22000c1e1900 */
[----:B--2---:R-:W-:Y:S01]  /*1710*/  FADD R19, R13, -R8 ;  /* 0x800000080d137221 */ /* 0x004fe20000000000 */
[----:B---3--:R-:W-:Y:S01]  /*1720*/  FADD R21, R12, -R7 ;  /* 0x800000070c157221 */ /* 0x008fe20000000000 */
[----:B------:R-:W-:-:S03]  /*1730*/  IMAD.WIDE R12, R2, 0x4, R10 ;  /* 0x00000004020c7825 */ /* 0x000fc600078e020a */
[----:B------:R-:W-:Y:S01]  /*1740*/  STG.E desc[UR14][R10.64], R19 ;  /* 0x000000130a007986 */ /* 0x000fe2000c10190e */
[----:B----4-:R-:W-:-:S03]  /*1750*/  FADD R23, R17, -R6 ;  /* 0x8000000611177221 */ /* 0x010fc60000000000 */
[----:B------:R-:W-:Y:S04]  /*1760*/  STG.E desc[UR14][R10.64+0x4], R21 ;  /* 0x000004150a007986 */ /* 0x000fe8000c10190e */
[----:B------:R0:W-:Y:S04]  /*1770*/  STG.E desc[UR14][R10.64+0x8], R23 ;  /* 0x000008170a007986 */ /* 0x0001e8000c10190e */
        /* <DEDUP_REMOVED lines=10> */
[----:B0-----:R-:W2:Y:S04]  /*1820*/  LDG.E R11, desc[UR14][R16.64] ;  /* 0x0000000e100b7981 */ /* 0x001ea8000c1e1900 */
        /* <DEDUP_REMOVED lines=9> */
[----:B-1----:R-:W2:Y:S04]  /*18c0*/  LDG.E R13, desc[UR14][R10.64] ;  /* 0x0000000e0a0d7981 */ /* 0x002ea8000c1e1900 */
        /* <DEDUP_REMOVED lines=35> */
[----:B------:R0:W-:Y:S01]  /*1b00*/  STG.E desc[UR14][R10.64], R19 ;  /* 0x000000130a007986 */ /* 0x0001e2000c10190e */
[----:B----4-:R-:W-:-:S03]  /*1b10*/  FADD R23, R23, -R6 ;  /* 0x8000000617177221 */ /* 0x010fc60000000000 */
[----:B------:R0:W-:Y:S04]  /*1b20*/  STG.E desc[UR14][R10.64+0x4], R21 ;  /* 0x000004150a007986 */ /* 0x0001e8000c10190e */
[----:B------:R0:W-:Y:S04]  /*1b30*/  STG.E desc[UR14][R10.64+0x8], R23 ;  /* 0x000008170a007986 */ /* 0x0001e8000c10190e */
[----:B-1----:R-:W2:Y:S04]  /*1b40*/  LDG.E R17, desc[UR14][R12.64] ;  /* 0x0000000e0c117981 */ /* 0x002ea8000c1e1900 */
[----:B------:R-:W3:Y:S04]  /*1b50*/  LDG.E R16, desc[UR14][R12.64+0x4] ;  /* 0x0000040e0c107981 */ /* 0x000ee8000c1e1900 */
[----:B------:R-:W4:Y:S01]  /*1b60*/  LDG.E R27, desc[UR14][R12.64+0x8] ;  /* 0x0000080e0c1b7981 */ /* 0x000f22000c1e1900 */
[----:B------:R-:W-:Y:S01]  /*1b70*/  IADD3 R9, PT, PT, R9, 0x8, RZ ;  /* 0x0000000809097810 */ /* 0x000fe20007ffe0ff */
[----:B------:R-:W-:-:S03]  /*1b80*/  IMAD R5, R4, 0x18, R5 ;  /* 0x0000001804057824 */ /* 0x000fc600078e0205 */
[----:B------:R-:W-:Y:S01]  /*1b90*/  ISETP.NE.AND P0, PT, R9, RZ, PT ;  /* 0x000000ff0900720c */ /* 0x000fe20003f05270 */
[----:B--2---:R-:W-:Y:S01]  /*1ba0*/  FADD R17, R17, -R8 ;  /* 0x8000000811117221 */ /* 0x004fe20000000000 */
[----:B---3--:R-:W-:-:S04]  /*1bb0*/  FADD R25, R16, -R7 ;  /* 0x8000000710197221 */ /* 0x008fc80000000000 */
[----:B------:R0:W-:Y:S01]  /*1bc0*/  STG.E desc[UR14][R12.64], R17 ;  /* 0x000000110c007986 */ /* 0x0001e2000c10190e */
[----:B----4-:R-:W-:-:S03]  /*1bd0*/  FADD R27, R27, -R6 ;  /* 0x800000061b1b7221 */ /* 0x010fc60000000000 */
[----:B------:R0:W-:Y:S04]  /*1be0*/  STG.E desc[UR14][R12.64+0x4], R25 ;  /* 0x000004190c007986 */ /* 0x0001e8000c10190e */
[----:B------:R0:W-:Y:S01]  /*1bf0*/  STG.E desc[UR14][R12.64+0x8], R27 ;  /* 0x0000081b0c007986 */ /* 0x0001e2000c10190e */
[----:B------:R-:W-:Y:S05]  /*1c00*/  @P0 BRA `(.L_x_33) ;  /* 0xfffffff800b00947 */ /* 0x000fea000383ffff */
.L_x_32:
[----:B------:R-:W-:Y:S05]  /*1c10*/  @!P1 EXIT ;  /* 0x000000000000994d */ /* 0x000fea0003800000 */
[----:B------:R-:W-:Y:S02]  /*1c20*/  ISETP.GE.U32.AND P0, PT, R18, 0x4, PT ;  /* 0x000000041200780c */ /* 0x000fe40003f06070 */
[----:B------:R-:W-:-:S04]  /*1c30*/  LOP3.LUT R16, R0, 0x3, RZ, 0xc0, !PT ;  /* 0x0000000300107812 */ /* 0x000fc800078ec0ff */
[----:B------:R-:W-:-:S07]  /*1c40*/  ISETP.NE.AND P1, PT, R16, RZ, PT ;  /* 0x000000ff1000720c */ /* 0x000fce0003f25270 */
[----:B------:R-:W-:Y:S06]  /*1c50*/  @!P0 BRA `(.L_x_34) ;  /* 0x0000000000a88947 */ /* 0x000fec0003800000 */
[----:B------:R-:W-:-:S04]  /*1c60*/  IMAD R5, R2, R3, RZ ;  /* 0x0000000302057224 */ /* 0x000fc800078e02ff */
[----:B------:R-:W-:-:S05]  /*1c70*/  IMAD.WIDE R4, R5, 0x4, R14 ;  /* 0x0000000405047825 */ /* 0x000fca00078e020e */
[----:B------:R-:W2:Y:S04]  /*1c80*/  LDG.E R9, desc[UR14][R4.64] ;  /* 0x0000000e04097981 */ /* 0x000ea8000c1e1900 */
[----:B0----5:R-:W3:Y:S04]  /*1c90*/  LDG.E R10, desc[UR14][R4.64+0x4] ;  /* 0x0000040e040a7981 */ /* 0x021ee8000c1e1900 */
[----:B------:R-:W4:Y:S01]  /*1ca0*/  LDG.E R11, desc[UR14][R4.64+0x8] ;  /* 0x0000080e040b7981 */ /* 0x000f22000c1e1900 */
[----:B--2---:R-:W-:Y:S01]  /*1cb0*/  FADD R9, R9, -R8 ;  /* 0x8000000809097221 */ /* 0x004fe20000000000 */
[----:B---3--:R-:W-:-:S04]  /*1cc0*/  FADD R17, R10, -R7 ;  /* 0x800000070a117221 */ /* 0x008fc80000000000 */
[----:B------:R-:W-:Y:S01]  /*1cd0*/  STG.E desc[UR14][R4.64], R9 ;  /* 0x0000000904007986 */ /* 0x000fe2000c10190e */
[----:B----4-:R-:W-:Y:S01]  /*1ce0*/  FADD R19, R11, -R6 ;  /* 0x800000060b137221 */ /* 0x010fe20000000000 */
[----:B------:R-:W-:Y:S02]  /*1cf0*/  IMAD.WIDE R10, R2, 0x4, R4 ;  /* 0x00000004020a7825 */ /* 0x000fe400078e0204 */
        /* <DEDUP_REMOVED lines=22> */
[----:B-1----:R-:W3:Y:S04]  /*1e60*/  LDG.E R11, desc[UR14][R4.64] ;  /* 0x0000000e040b7981 */ /* 0x002ee8000c1e1900 */
[----:B------:R-:W4:Y:S04]  /*1e70*/  LDG.E R10, desc[UR14][R4.64+0x4] ;  /* 0x0000040e040a7981 */ /* 0x000f28000c1e1900 */
[----:B------:R-:W2:Y:S01]  /*1e80*/  LDG.E R23, desc[UR14][R4.64+0x8] ;  /* 0x0000080e04177981 */ /* 0x000ea2000c1e1900 */
[----:B------:R-:W-:Y:S01]  /*1e90*/  IADD3 R3, PT, PT, R3, 0x4, RZ ;  /* 0x0000000403037810 */ /* 0x000fe20007ffe0ff */
[----:B---3--:R-:W-:Y:S01]  /*1ea0*/  FADD R11, R11, -R8 ;  /* 0x800000080b0b7221 */ /* 0x008fe20000000000 */
[----:B----4-:R-:W-:-:S04]  /*1eb0*/  FADD R21, R10, -R7 ;  /* 0x800000070a157221 */ /* 0x010fc80000000000 */
[----:B------:R1:W-:Y:S01]  /*1ec0*/  STG.E desc[UR14][R4.64], R11 ;  /* 0x0000000b04007986 */ /* 0x0003e2000c10190e */
[----:B--2---:R-:W-:-:S03]  /*1ed0*/  FADD R23, R23, -R6 ;  /* 0x8000000617177221 */ /* 0x004fc60000000000 */
[----:B------:R1:W-:Y:S04]  /*1ee0*/  STG.E desc[UR14][R4.64+0x4], R21 ;  /* 0x0000041504007986 */ /* 0x0003e8000c10190e */
[----:B------:R1:W-:Y:S02]  /*1ef0*/  STG.E desc[UR14][R4.64+0x8], R23 ;  /* 0x0000081704007986 */ /* 0x0003e4000c10190e */
.L_x_34:
[----:B------:R-:W-:Y:S05]  /*1f00*/  @!P1 EXIT ;  /* 0x000000000000994d */ /* 0x000fea0003800000 */
[----:B------:R-:W-:Y:S02]  /*1f10*/  ISETP.NE.AND P0, PT, R16, 0x1, PT ;  /* 0x000000011000780c */ /* 0x000fe40003f05270 */
[----:B------:R-:W-:-:S04]  /*1f20*/  LOP3.LUT R0, R0, 0x1, RZ, 0xc0, !PT ;  /* 0x0000000100007812 */ /* 0x000fc800078ec0ff */
[----:B------:R-:W-:-:S07]  /*1f30*/  ISETP.NE.U32.AND P1, PT, R0, 0x1, PT ;  /* 0x000000010000780c */ /* 0x000fce0003f25070 */
[----:B------:R-:W-:Y:S06]  /*1f40*/  @!P0 BRA `(.L_x_35) ;  /* 0x0000000000588947 */ /* 0x000fec0003800000 */
[----:B01---5:R-:W-:-:S04]  /*1f50*/  IMAD R11, R2, R3, RZ ;  /* 0x00000003020b7224 */ /* 0x023fc800078e02ff */
[----:B------:R-:W-:-:S05]  /*1f60*/  IMAD.WIDE R10, R11, 0x4, R14 ;  /* 0x000000040b0a7825 */ /* 0x000fca00078e020e */
[----:B------:R-:W2:Y:S04]  /*1f70*/  LDG.E R5, desc[UR14][R10.64] ;  /* 0x0000000e0a057981 */ /* 0x000ea8000c1e1900 */
[----:B------:R-:W3:Y:S04]  /*1f80*/  LDG.E R0, desc[UR14][R10.64+0x4] ;  /* 0x0000040e0a007981 */ /* 0x000ee8000c1e1900 */
[----:B------:R-:W4:Y:S01]  /*1f90*/  LDG.E R17, desc[UR14][R10.64+0x8] ;  /* 0x0000080e0a117981 */ /* 0x000f22000c1e1900 */
[----:B--2---:R-:W-:Y:S01]  /*1fa0*/  FADD R9, R5, -R8 ;  /* 0x8000000805097221 */ /* 0x004fe20000000000 */
[----:B------:R-:W-:-:S04]  /*1fb0*/  IMAD.WIDE R4, R2, 0x4, R10 ;  /* 0x0000000402047825 */ /* 0x000fc800078e020a */
[----:B---3--:R-:W-:Y:S01]  /*1fc0*/  FADD R13, R0, -R7 ;  /* 0x80000007000d7221 */ /* 0x008fe20000000000 */
[----:B------:R2:W-:Y:S01]  /*1fd0*/  STG.E desc[UR14][R10.64], R9 ;  /* 0x000000090a007986 */ /* 0x0005e2000c10190e */
[----:B----4-:R-:W-:-:S03]  /*1fe0*/  FADD R17, R17, -R6 ;  /* 0x8000000611117221 */ /* 0x010fc60000000000 */
[----:B------:R2:W-:Y:S04]  /*1ff0*/  STG.E desc[UR14][R10.64+0x4], R13 ;  /* 0x0000040d0a007986 */ /* 0x0005e8000c10190e */
[----:B------:R2:W-:Y:S04]  /*2000*/  STG.E desc[UR14][R10.64+0x8], R17 ;  /* 0x000008110a007986 */ /* 0x0005e8000c10190e */
[----:B------:R-:W3:Y:S04]  /*2010*/  LDG.E R19, desc[UR14][R4.64] ;  /* 0x0000000e04137981 */ /* 0x000ee8000c1e1900 */
        /* <DEDUP_REMOVED lines=9> */
.L_x_35:
[----:B------:R-:W-:Y:S05]  /*20b0*/  @P1 EXIT ;  /* 0x000000000000194d */ /* 0x000fea0003800000 */
[----:B------:R-:W-:-:S04]  /*20c0*/  IMAD R3, R2, R3, RZ ;  /* 0x0000000302037224 */ /* 0x000fc800078e02ff */
[----:B------:R-:W-:-:S05]  /*20d0*/  IMAD.WIDE R14, R3, 0x4, R14 ;  /* 0x00000004030e7825 */ /* 0x000fca00078e020e */
[----:B------:R-:W2:Y:S04]  /*20e0*/  LDG.E R3, desc[UR14][R14.64] ;  /* 0x0000000e0e037981 */ /* 0x000ea8000c1e1900 */
[----:B------:R-:W4:Y:S04]  /*20f0*/  LDG.E R0, desc[UR14][R14.64+0x4] ;  /* 0x0000040e0e007981 */ /* 0x000f28000c1e1900 */
[----:B-1-3--:R-:W3:Y:S01]  /*2100*/  LDG.E R5, desc[UR14][R14.64+0x8] ;  /* 0x0000080e0e057981 */ /* 0x00aee2000c1e1900 */
[----:B--2---:R-:W-:Y:S01]  /*2110*/  FADD R3, R3, -R8 ;  /* 0x8000000803037221 */ /* 0x004fe20000000000 */
[----:B----4-:R-:W-:-:S04]  /*2120*/  FADD R7, R0, -R7 ;  /* 0x8000000700077221 */ /* 0x010fc80000000000 */
[----:B------:R-:W-:Y:S01]  /*2130*/  STG.E desc[UR14][R14.64], R3 ;  /* 0x000000030e007986 */ /* 0x000fe2000c10190e */
[----:B---3--:R-:W-:-:S03]  /*2140*/  FADD R5, R5, -R6 ;  /* 0x8000000605057221 */ /* 0x008fc60000000000 */
[----:B------:R-:W-:Y:S04]  /*2150*/  STG.E desc[UR14][R14.64+0x4], R7 ;  /* 0x000004070e007986 */ /* 0x000fe8000c10190e */
[----:B------:R-:W-:Y:S01]  /*2160*/  STG.E desc[UR14][R14.64+0x8], R5 ;  /* 0x000008050e007986 */ /* 0x000fe2000c10190e */
[----:B------:R-:W-:Y:S05]  /*2170*/  EXIT ;  /* 0x000000000000794d */ /* 0x000fea0003800000 */
        .weak           $__internal_0_$__cuda_sm20_sqrt_rn_f32_slowpath
        .type           $__internal_0_$__cuda_sm20_sqrt_rn_f32_slowpath,@function
        .size           $__internal_0_$__cuda_sm20_sqrt_rn_f32_slowpath,($__internal_1_$__cuda_sm3x_div_rn_noftz_f32_slowpath - $__internal_0_$__cuda_sm20_sqrt_rn_f32_slowpath)
$__internal_0_$__cuda_sm20_sqrt_rn_f32_slowpath:
[----:B------:R-:W-:-:S13]  /*2180*/  LOP3.LUT P0, RZ, R4, 0x7fffffff, RZ, 0xc0, !PT ;  /* 0x7fffffff04ff7812 */ /* 0x000fda000780c0ff */
[----:B------:R-:W-:Y:S01]  /*2190*/  @!P0 MOV R17, R4 ;  /* 0x0000000400118202 */ /* 0x000fe20000000f00 */
[----:B------:R-:W-:Y:S06]  /*21a0*/  @!P0 BRA `(.L_x_36) ;  /* 0x0000000000408947 */ /* 0x000fec0003800000 */
[----:B------:R-:W-:-:S13]  /*21b0*/  FSETP.GEU.FTZ.AND P0, PT, R4, RZ, PT ;  /* 0x000000ff0400720b */ /* 0x000fda0003f1e000 */
[----:B------:R-:W-:Y:S01]  /*21c0*/  @!P0 MOV R17, 0x7fffffff ;  /* 0x7fffffff00118802 */ /* 0x000fe20000000f00 */
[----:B------:R-:W-:Y:S06]  /*21d0*/  @!P0 BRA `(.L_x_36) ;  /* 0x0000000000348947 */ /* 0x000fec0003800000 */
[----:B------:R-:W-:-:S13]  /*21e0*/  FSETP.GTU.FTZ.AND P0, PT, |R4|, +INF , PT ;  /* 0x7f8000000400780b */ /* 0x000fda0003f1c200 */
[----:B------:R-:W-:Y:S01]  /*21f0*/  @P0 FADD.FTZ R17, R4, 1 ;  /* 0x3f80000004110421 */ /* 0x000fe20000010000 */
[----:B------:R-:W-:Y:S06]  /*2200*/  @P0 BRA `(.L_x_36) ;  /* 0x0000000000280947 */ /* 0x000fec0003800000 */
[----:B------:R-:W-:-:S13]  /*2210*/  FSETP.NEU.FTZ.AND P0, PT, |R4|, +INF , PT ;  /* 0x7f8000000400780b */ /* 0x000fda0003f1d200 */
[----:B------:R-:W-:-:S04]  /*2220*/  @P0 FFMA R20, R4, 1.84467440737095516160e+19, RZ ;  /* 0x5f80000004140823 */ /* 0x000fc800000000ff */
[----:B------:R-:W0:Y:S02]  /*2230*/  @P0 MUFU.RSQ R17, R20 ;  /* 0x0000001400110308 */ /* 0x000e240000001400 */
[----:B0-----:R-:W-:Y:S01]  /*2240*/  @P0 FMUL.FTZ R5, R20, R17 ;  /* 0x0000001114050220 */ /* 0x001fe20000410000 */
[----:B------:R-:W-:Y:S01]  /*2250*/  @P0 FMUL.FTZ R23, R17, 0.5 ;  /* 0x3f00000011170820 */ /* 0x000fe20000410000 */
[----:B------:R-:W-:Y:S02]  /*2260*/  @!P0 MOV R17, R4 ;  /* 0x0000000400118202 */ /* 0x000fe40000000f00 */
[----:B------:R-:W-:-:S04]  /*2270*/  @P0 FADD.FTZ R21, -R5, -RZ ;  /* 0x800000ff05150221 */ /* 0x000fc80000010100 */
[----:B------:R-:W-:-:S04]  /*2280*/  @P0 FFMA R22, R5, R21, R20 ;  /* 0x0000001505160223 */ /* 0x000fc80000000014 */
[----:B------:R-:W-:-:S04]  /*2290*/  @P0 FFMA R22, R22, R23, R5 ;  /* 0x0000001716160223 */ /* 0x000fc80000000005 */
[----:B------:R-:W-:-:S07]  /*22a0*/  @P0 FMUL.FTZ R17, R22, 2.3283064365386962891e-10 ;  /* 0x2f80000016110820 */ /* 0x000fce0000410000 */
.L_x_36:
[----:B------:R-:W-:Y:S01]  /*22b0*/  HFMA2 R5, -RZ, RZ, 0, 0 ;  /* 0x00000000ff057431 */ /* 0x000fe200000001ff */
[----:B------:R-:W-:-:S04]  /*22c0*/  MOV R4, R16 ;  /* 0x0000001000047202 */ /* 0x000fc80000000f00 */
[----:B------:R-:W-:Y:S05]  /*22d0*/  RET.REL.NODEC R4 `(_Z17d_setWaterDistPBCPfiS_iS_iii) ;  /* 0xffffffdc04487950 */ /* 0x000fea0003c3ffff */
        .weak           $__internal_1_$__cuda_sm3x_div_rn_noftz_f32_slowpath
        .type           $__internal_1_$__cuda_sm3x_div_rn_noftz_f32_slowpath,@function
        .size           $__internal_1_$__cuda_sm3x_div_rn_noftz_f32_slowpath,(.L_x_50 - $__internal_1_$__cuda_sm3x_div_rn_noftz_f32_slowpath)
$__internal_1_$__cuda_sm3x_div_rn_noftz_f32_slowpath:
[----:B------:R-:W-:Y:S01]  /*22e0*/  SHF.R.U32.HI R13, RZ, 0x17, R4 ;  /* 0x00000017ff0d7819 */ /* 0x000fe20000011604 */
[----:B------:R-:W-:Y:S01]  /*22f0*/  BSSY.RECONVERGENT B1, `(.L_x_37) ;  /* 0x0000063000017945 */ /* 0x000fe20003800200 */
[----:B------:R-:W-:Y:S02]  /*2300*/  SHF.R.U32.HI R20, RZ, 0x17, R5 ;  /* 0x00000017ff147819 */ /* 0x000fe40000011605 */
[----:B------:R-:W-:Y:S02]  /*2310*/  LOP3.LUT R13, R13, 0xff, RZ, 0xc0, !PT ;  /* 0x000000ff0d0d7812 */ /* 0x000fe400078ec0ff */
[----:B------:R-:W-:Y:S02]  /*2320*/  LOP3.LUT R20, R20, 0xff, RZ, 0xc0, !PT ;  /* 0x000000ff14147812 */ /* 0x000fe400078ec0ff */
[----:B------:R-:W-:Y:S02]  /*2330*/  IADD3 R21, PT, PT, R13, -0x1, RZ ;  /* 0xffffffff0d157810 */ /* 0x000fe40007ffe0ff */
[----:B------:R-:W-:-:S02]  /*2340*/  IADD3 R17, PT, PT, R20, -0x1, RZ ;  /* 0xffffffff14117810 */ /* 0x000fc40007ffe0ff */
[----:B------:R-:W-:-:S04]  /*2350*/  ISETP.GT.U32.AND P0, PT, R21, 0xfd, PT ;  /* 0x000000fd1500780c */ /* 0x000fc80003f04070 */
[----:B------:R-:W-:-:S13]  /*2360*/  ISETP.GT.U32.OR P0, PT, R17, 0xfd, P0 ;  /* 0x000000fd1100780c */ /* 0x000fda0000704470 */
[----:B------:R-:W-:Y:S01]  /*2370*/  @!P0 MOV R17, RZ ;  /* 0x000000ff00118202 */ /* 0x000fe20000000f00 */
[----:B------:R-:W-:Y:S06]  /*2380*/  @!P0 BRA `(.L_x_38) ;  /* 0x0000000000608947 */ /* 0x000fec0003800000 */
[----:B------:R-:W-:Y:S02]  /*2390*/  FSETP.GTU.FTZ.AND P0, PT, |R5|, +INF , PT ;  /* 0x7f8000000500780b */ /* 0x000fe40003f1c200 */
[----:B------:R-:W-:-:S04]  /*23a0*/  FSETP.GTU.FTZ.AND P1, PT, |R4|, +INF , PT ;  /* 0x7f8000000400780b */ /* 0x000fc80003f3c200 */
[----:B------:R-:W-:-:S13]  /*23b0*/  PLOP3.LUT P0, PT, P0, P1, PT, 0xf8, 0x8f ;  /* 0x00000000008f781c */ /* 0x000fda0000703f70 */
[----:B------:R-:W-:Y:S05]  /*23c0*/  @P0 BRA `(.L_x_39) ;  /* 0x0000000400500947 */ /* 0x000fea0003800000 */
[----:B------:R-:W-:-:S13]  /*23d0*/  LOP3.LUT P0, RZ, R4, 0x7fffffff, R5, 0xc8, !PT ;  /* 0x7fffffff04ff7812 */ /* 0x000fda000780c805 */
[----:B------:R-:W-:Y:S05]  /*23e0*/  @!P0 BRA `(.L_x_40) ;  /* 0x0000000400408947 */ /* 0x000fea0003800000 */
[C---:B------:R-:W-:Y:S02]  /*23f0*/  FSETP.NEU.FTZ.AND P2, PT, |R5|.reuse, +INF , PT ;  /* 0x7f8000000500780b */ /* 0x040fe40003f5d200 */
[----:B------:R-:W-:Y:S02]  /*2400*/  FSETP.NEU.FTZ.AND P1, PT, |R4|, +INF , PT ;  /* 0x7f8000000400780b */ /* 0x000fe40003f3d200 */
[----:B------:R-:W-:-:S11]  /*2410*/  FSETP.NEU.FTZ.AND P0, PT, |R5|, +INF , PT ;  /* 0x7f8000000500780b */ /* 0x000fd60003f1d200 */
[----:B------:R-:W-:Y:S05]  /*2420*/  @!P1 BRA !P2, `(.L_x_40) ;  /* 0x0000000400309947 */ /* 0x000fea0005000000 */
[----:B------:R-:W-:-:S04]  /*2430*/  LOP3.LUT P2, RZ, R5, 0x7fffffff, RZ, 0xc0, !PT ;  /* 0x7fffffff05ff7812 */ /* 0x000fc8000784c0ff */
[----:B------:R-:W-:-:S13]  /*2440*/  PLOP3.LUT P1, PT, P1, P2, PT, 0x2f, 0xf2 ;  /* 0x0000000000f2781c */ /* 0x000fda0000f24577 */
[----:B------:R-:W-:Y:S05]  /*2450*/  @P1 BRA `(.L_x_41) ;  /* 0x00000004001c1947 */ /* 0x000fea0003800000 */
[----:B------:R-:W-:-:S04]  /*2460*/  LOP3.LUT P1, RZ, R4, 0x7fffffff, RZ, 0xc0, !PT ;  /* 0x7fffffff04ff7812 */ /* 0x000fc8000782c0ff */
[----:B------:R-:W-:-:S13]  /*2470*/  PLOP3.LUT P0, PT, P0, P1, PT, 0x2f, 0xf2 ;  /* 0x0000000000f2781c */ /* 0x000fda0000702577 */
[----:B------:R-:W-:Y:S05]  /*2480*/  @P0 BRA `(.L_x_42) ;  /* 0x0000000400040947 */ /* 0x000fea0003800000 */
[----:B------:R-:W-:Y:S02]  /*2490*/  IADD3 R17, PT, PT, R20, -0x1, RZ ;  /* 0xffffffff14117810 */ /* 0x000fe40007ffe0ff */
[----:B------:R-:W-:Y:S02]  /*24a0*/  ISETP.GE.AND P1, PT, R21, RZ, PT ;  /* 0x000000ff1500720c */ /* 0x000fe40003f26270 */
[----:B------:R-:W-:-:S11]  /*24b0*/  ISETP.GE.AND P0, PT, R17, RZ, PT ;  /* 0x000000ff1100720c */ /* 0x000fd60003f06270 */
[----:B------:R-:W-:Y:S02]  /*24c0*/  @!P1 FFMA R4, R4, 1.84467440737095516160e+19, RZ ;  /* 0x5f80000004049823 */ /* 0x000fe400000000ff */
[----:B------:R-:W-:Y:S01]  /*24d0*/  @P0 MOV R17, RZ ;  /* 0x000000ff00110202 */ /* 0x000fe20000000f00 */
[----:B------:R-:W-:Y:S01]  /*24e0*/  @!P0 FFMA R5, R5, 1.84467440737095516160e+19, RZ ;  /* 0x5f80000005058823 */ /* 0x000fe200000000ff */
[----:B------:R-:W-:-:S04]  /*24f0*/  @!P0 MOV R17, 0xffffffc0 ;  /* 0xffffffc000118802 */ /* 0x000fc80000000f00 */
[----:B------:R-:W-:-:S07]  /*2500*/  @!P1 IADD3 R17, PT, PT, R17, 0x40, RZ ;  /* 0x0000004011119810 */ /* 0x000fce0007ffe0ff */
.L_x_38:
[----:B------:R-:W-:Y:S01]  /*2510*/  LEA R21, R13, 0xc0800000, 0x17 ;  /* 0xc08000000d157811 */ /* 0x000fe200078eb8ff */
[----:B------:R-:W-:Y:S01]  /*2520*/  BSSY.RECONVERGENT B2, `(.L_x_43) ;  /* 0x0000036000027945 */ /* 0x000fe20003800200 */
[----:B------:R-:W-:Y:S02]  /*2530*/  IADD3 R20, PT, PT, R20, -0x7f, RZ ;  /* 0xffffff8114147810 */ /* 0x000fe40007ffe0ff */
[----:B------:R-:W-:-:S03]  /*2540*/  IADD3 R24, PT, PT, -R21, R4, RZ ;  /* 0x0000000415187210 */ /* 0x000fc60007ffe1ff */
[----:B------:R-:W-:Y:S01]  /*2550*/  IMAD R4, R20, -0x800000, R5 ;  /* 0xff80000014047824 */ /* 0x000fe200078e0205 */
[----:B------:R-:W0:Y:S01]  /*2560*/  MUFU.RCP R22, R24 ;  /* 0x0000001800167308 */ /* 0x000e220000001000 */
[----:B------:R-:W-:Y:S01]  /*2570*/  FADD.FTZ R21, -R24, -RZ ;  /* 0x800000ff18157221 */ /* 0x000fe20000010100 */
[----:B------:R-:W-:-:S04]  /*2580*/  IADD3 R20, PT, PT, R20, 0x7f, -R13 ;  /* 0x0000007f14147810 */ /* 0x000fc80007ffe80d */
[----:B------:R-:W-:Y:S01]  /*2590*/  IADD3 R17, PT, PT, R20, R17, RZ ;  /* 0x0000001114117210 */ /* 0x000fe20007ffe0ff */
[----:B0-----:R-:W-:-:S04]  /*25a0*/  FFMA R23, R22, R21, 1 ;  /* 0x3f80000016177423 */ /* 0x001fc80000000015 */
[----:B------:R-:W-:-:S04]  /*25b0*/  FFMA R23, R22, R23, R22 ;  /* 0x0000001716177223 */ /* 0x000fc80000000016 */
[----:B------:R-:W-:-:S04]  /*25c0*/  FFMA R22, R4, R23, RZ ;  /* 0x0000001704167223 */ /* 0x000fc800000000ff */
[----:B------:R-:W-:-:S04]  /*25d0*/  FFMA R5, R21, R22, R4 ;  /* 0x0000001615057223 */ /* 0x000fc80000000004 */
[----:B------:R-:W-:-:S04]  /*25e0*/  FFMA R22, R23, R5, R22 ;  /* 0x0000000517167223 */ /* 0x000fc80000000016 */
[----:B------:R-:W-:-:S04]  /*25f0*/  FFMA R21, R21, R22, R4 ;  /* 0x0000001615157223 */ /* 0x000fc80000000004 */
[----:B------:R-:W-:-:S05]  /*2600*/  FFMA R4, R23, R21, R22 ;  /* 0x0000001517047223 */ /* 0x000fca0000000016 */
[----:B------:R-:W-:-:S04]  /*2610*/  SHF.R.U32.HI R5, RZ, 0x17, R4 ;  /* 0x00000017ff057819 */ /* 0x000fc80000011604 */
[----:B------:R-:W-:-:S04]  /*2620*/  LOP3.LUT R20, R5, 0xff, RZ, 0xc0, !PT ;  /* 0x000000ff05147812 */ /* 0x000fc800078ec0ff */
[----:B------:R-:W-:-:S04]  /*2630*/  IADD3 R5, PT, PT, R20, R17, RZ ;  /* 0x0000001114057210 */ /* 0x000fc80007ffe0ff */
[----:B------:R-:W-:-:S04]  /*2640*/  IADD3 R13, PT, PT, R5, -0x1, RZ ;  /* 0xffffffff050d7810 */ /* 0x000fc80007ffe0ff */
[----:B------:R-:W-:-:S13]  /*2650*/  ISETP.GE.U32.AND P0, PT, R13, 0xfe, PT ;  /* 0x000000fe0d00780c */ /* 0x000fda0003f06070 */
[----:B------:R-:W-:Y:S05]  /*2660*/  @!P0 BRA `(.L_x_44) ;  /* 0x0000000000808947 */ /* 0x000fea0003800000 */
[----:B------:R-:W-:-:S13]  /*2670*/  ISETP.GT.AND P0, PT, R5, 0xfe, PT ;  /* 0x000000fe0500780c */ /* 0x000fda0003f04270 */
[----:B------:R-:W-:Y:S05]  /*2680*/  @P0 BRA `(.L_x_45) ;  /* 0x00000000006c0947 */ /* 0x000fea0003800000 */
[----:B------:R-:W-:-:S13]  /*2690*/  ISETP.GE.AND P0, PT, R5, 0x1, PT ;  /* 0x000000010500780c */ /* 0x000fda0003f06270 */
[----:B------:R-:W-:Y:S05]  /*26a0*/  @P0 BRA `(.L_x_46) ;  /* 0x0000000000740947 */ /* 0x000fea0003800000 */
[----:B------:R-:W-:Y:S02]  /*26b0*/  ISETP.GE.AND P0, PT, R5, -0x18, PT ;  /* 0xffffffe80500780c */ /* 0x000fe40003f06270 */
[----:B------:R-:W-:-:S11]  /*26c0*/  LOP3.LUT R4, R4, 0x80000000, RZ, 0xc0, !PT ;  /* 0x8000000004047812 */ /* 0x000fd600078ec0ff */
[----:B------:R-:W-:Y:S05]  /*26d0*/  @!P0 BRA `(.L_x_46) ;  /* 0x0000000000688947 */ /* 0x000fea0003800000 */
[-CC-:B------:R-:W-:Y:S01]  /*26e0*/  FFMA.RZ R13, R23, R21.reuse, R22.reuse ;  /* 0x00000015170d7223 */ /* 0x180fe2000000c016 */
[----:B------:R-:W-:Y:S01]  /*26f0*/  IADD3 R20, PT, PT, R5, 0x20, RZ ;  /* 0x0000002005147810 */ /* 0x000fe20007ffe0ff */
[CCC-:B------:R-:W-:Y:S01]  /*2700*/  FFMA.RP R17, R23.reuse, R21.reuse, R22.reuse ;  /* 0x0000001517117223 */ /* 0x1c0fe20000008016 */
[----:B------:R-:W-:Y:S01]  /*2710*/  FFMA.RM R22, R23, R21, R22 ;  /* 0x0000001517167223 */ /* 0x000fe20000004016 */
[----:B------:R-:W-:Y:S02]  /*2720*/  ISETP.NE.AND P2, PT, R5, RZ, PT ;  /* 0x000000ff0500720c */ /* 0x000fe40003f45270 */
[----:B------:R-:W-:Y:S02]  /*2730*/  LOP3.LUT R13, R13, 0x7fffff, RZ, 0xc0, !PT ;  /* 0x007fffff0d0d7812 */ /* 0x000fe400078ec0ff */
[----:B------:R-:W-:Y:S02]  /*2740*/  ISETP.NE.AND P1, PT, R5, RZ, PT ;  /* 0x000000ff0500720c */ /* 0x000fe40003f25270 */
[----:B------:R-:W-:-:S02]  /*2750*/  LOP3.LUT R13, R13, 0x800000, RZ, 0xfc, !PT ;  /* 0x008000000d0d7812 */ /* 0x000fc400078efcff */
[----:B------:R-:W-:Y:S02]  /*2760*/  IADD3 R5, PT, PT, -R5, RZ, RZ ;  /* 0x000000ff05057210 */ /* 0x000fe40007ffe1ff */
[----:B------:R-:W-:Y:S02]  /*2770*/  SHF.L.U32 R20, R13, R20, RZ ;  /* 0x000000140d147219 */ /* 0x000fe400000006ff */
[----:B------:R-:W-:Y:S02]  /*2780*/  FSETP.NEU.FTZ.AND P0, PT, R17, R22, PT ;  /* 0x000000161100720b */ /* 0x000fe40003f1d000 */
[----:B------:R-:W-:Y:S02]  /*2790*/  SEL R22, R5, RZ, P2 ;  /* 0x000000ff05167207 */ /* 0x000fe40001000000 */
[----:B------:R-:W-:Y:S02]  /*27a0*/  ISETP.NE.AND P1, PT, R20, RZ, P1 ;  /* 0x000000ff1400720c */ /* 0x000fe40000f25270 */
[----:B------:R-:W-:-:S02]  /*27b0*/  SHF.R.U32.HI R20, RZ, R22, R13 ;  /* 0x00000016ff147219 */ /* 0x000fc4000001160d */
[----:B------:R-:W-:Y:S02]  /*27c0*/  PLOP3.LUT P0, PT, P0, P1, PT, 0xf8, 0x8f ;  /* 0x00000000008f781c */ /* 0x000fe40000703f70 */
[----:B------:R-:W-:Y:S02]  /*27d0*/  SHF.R.U32.HI R13, RZ, 0x1, R20 ;  /* 0x00000001ff0d7819 */ /* 0x000fe40000011614 */
[----:B------:R-:W-:-:S04]  /*27e0*/  SEL R22, RZ, 0x1, !P0 ;  /* 0x00000001ff167807 */ /* 0x000fc80004000000 */
[----:B------:R-:W-:-:S04]  /*27f0*/  LOP3.LUT R5, R22, 0x1, R13, 0xf8, !PT ;  /* 0x0000000116057812 */ /* 0x000fc800078ef80d */
[----:B------:R-:W-:-:S04]  /*2800*/  LOP3.LUT R20, R5, R20, RZ, 0xc0, !PT ;  /* 0x0000001405147212 */ /* 0x000fc800078ec0ff */
[----:B------:R-:W-:-:S04]  /*2810*/  IADD3 R13, PT, PT, R13, R20, RZ ;  /* 0x000000140d0d7210 */ /* 0x000fc80007ffe0ff */
[----:B------:R-:W-:Y:S01]  /*2820*/  LOP3.LUT R4, R13, R4, RZ, 0xfc, !PT ;  /* 0x000000040d047212 */ /* 0x000fe200078efcff */
[----:B------:R-:W-:Y:S06]  /*2830*/  BRA `(.L_x_46) ;  /* 0x0000000000107947 */ /* 0x000fec0003800000 */
.L_x_45:
[----:B------:R-:W-:-:S04]  /*2840*/  LOP3.LUT R4, R4, 0x80000000, RZ, 0xc0, !PT ;  /* 0x8000000004047812 */ /* 0x000fc800078ec0ff */
[----:B------:R-:W-:Y:S01]  /*2850*/  LOP3.LUT R4, R4, 0x7f800000, RZ, 0xfc, !PT ;  /* 0x7f80000004047812 */ /* 0x000fe200078efcff */
[----:B------:R-:W-:Y:S06]  /*2860*/  BRA `(.L_x_46) ;  /* 0x0000000000047947 */ /* 0x000fec0003800000 */
.L_x_44:
[----:B------:R-:W-:-:S07]  /*2870*/  LEA R4, R17, R4, 0x17 ;  /* 0x0000000411047211 */ /* 0x000fce00078eb8ff */
.L_x_46:
[----:B------:R-:W-:Y:S05]  /*2880*/  BSYNC.RECONVERGENT B2 ;  /* 0x0000000000027941 */ /* 0x000fea0003800200 */
.L_x_43:
[----:B------:R-:W-:Y:S05]  /*2890*/  BRA `(.L_x_47) ;  /* 0x0000000000207947 */ /* 0x000fea0003800000 */
.L_x_42:
[----:B------:R-:W-:-:S04]  /*28a0*/  LOP3.LUT R4, R4, 0x80000000, R5, 0x48, !PT ;  /* 0x8000000004047812 */ /* 0x000fc800078e4805 */
[----:B------:R-:W-:Y:S01]  /*28b0*/  LOP3.LUT R4, R4, 0x7f800000, RZ, 0xfc, !PT ;  /* 0x7f80000004047812 */ /* 0x000fe200078efcff */
[----:B------:R-:W-:Y:S06]  /*28c0*/  BRA `(.L_x_47) ;  /* 0x0000000000147947 */ /* 0x000fec0003800000 */
.L_x_41:
[----:B------:R-:W-:Y:S01]  /*28d0*/  LOP3.LUT R4, R4, 0x80000000, R5, 0x48, !PT ;  /* 0x8000000004047812 */ /* 0x000fe200078e4805 */
[----:B------:R-:W-:Y:S06]  /*28e0*/  BRA `(.L_x_47) ;  /* 0x00000000000c7947 */ /* 0x000fec0003800000 */
.L_x_40:
[----:B------:R-:W0:Y:S01]  /*28f0*/  MUFU.RSQ R4, -QNAN ;  /* 0xffc0000000047908 */ /* 0x000e220000001400 */
[----:B------:R-:W-:Y:S05]  /*2900*/  BRA `(.L_x_47) ;  /* 0x0000000000047947 */ /* 0x000fea0003800000 */
.L_x_39:
[----:B------:R-:W-:-:S07]  /*2910*/  FADD.FTZ R4, R5, R4 ;  /* 0x0000000405047221 */ /* 0x000fce0000010000 */
.L_x_47:
[----:B------:R-:W-:Y:S05]  /*2920*/  BSYNC.RECONVERGENT B1 ;  /* 0x0000000000017941 */ /* 0x000fea0003800200 */
.L_x_37:
[----:B------:R-:W-:-:S04]  /*2930*/  HFMA2 R17, -RZ, RZ, 0, 0 ;  /* 0x00000000ff117431 */ /* 0x000fc800000001ff */
[----:B0-----:R-:W-:Y:S05]  /*2940*/  RET.REL.NODEC R16 `(_Z17d_setWaterDistPBCPfiS_iS_iii) ;  /* 0xffffffd410ac7950 */ /* 0x001fea0003c3ffff */
.L_x_48:
[----:B------:R-:W-:-:S00]  /*2950*/  BRA `(.L_x_48) ;  /* 0xfffffffc00fc7947 */ /* 0x000fc0000383ffff */
[----:B------:R-:W-:-:S00]  /*2960*/  NOP ;  /* 0x0000000000007918 */ /* 0x000fc00000000000 */
        /* <DEDUP_REMOVED lines=9> */
.L_x_50:


//--------------------- .nv.shared.reserved.0     --------------------------
	.section	.nv.shared.reserved.0,"aw",@nobits
	.weak		__nv_reservedSMEM_offset_0_alias
	.size		__nv_reservedSMEM_offset_0_alias, 0, 64
	.other		__nv_reservedSMEM_offset_0_alias,@"STO_CUDA_RESERVED_SHARED STV_DEFAULT"
__nv_reservedSMEM_offset_0_alias:
	.zero		0
	.zero		64


//--------------------- .nv.constant0._Z17d_setWaterDistPBCPfiS_iS_iii --------------------------
	.section	.nv.constant0._Z17d_setWaterDistPBCPfiS_iS_iii,"a",@progbits
	.sectionflags	@""
	.align	4
.nv.constant0._Z17d_setWaterDistPBCPfiS_iS_iii:
	.zero		948


//--------------------- SYMBOLS --------------------------

	.type		.nv.reservedSmem.offset0,@object
	.size		.nv.reservedSmem.offset0,0x4
